	.target	sm_86

	.elftype	@"ET_EXEC"


//--------------------- .note.nv.tkinfo           --------------------------
	.section	.note.nv.tkinfo,"",@"SHT_NOTE"
	.sectionflags	@"SHF_NOTE_NV_TKINFO"
	.tkinfo
        /*0018*/ 	.word	0x00000002
        /*0030*/ 	.string	""
        /*0030*/ 	.string	"ptxas"
        /*0030*/ 	.string	"Cuda compilation tools, release 13.1, V13.1.80"
        /*0030*/ 	.string	"Build cuda_13.1.r13.1/compiler.36836380_0"
        /*0030*/ 	.string	"-v  -arch sm_86 "



//--------------------- .note.nv.cuinfo           --------------------------
	.section	.note.nv.cuinfo,"",@"SHT_NOTE"
	.sectionflags	@"SHF_NOTE_NV_CUINFO"
        /*0018*/ 	.short	0x0002
        /*001a*/ 	.short	0x0050
        /*001c*/ 	.short	0x0083
	.zero		2


//--------------------- .nv.info                  --------------------------
	.section	.nv.info,"",@"SHT_CUDA_INFO"
	.align	4


	//----- nvinfo : EIATTR_REGCOUNT
	.align		4
        /*0000*/ 	.byte	0x04, 0x2f
        /*0002*/ 	.short	(.L_1 - .L_0)
	.align		4
.L_0:
        /*0004*/ 	.word	index@(gemm_mma_kernel)
        /*0008*/ 	.word	0x000000a2


	//----- nvinfo : EIATTR_FRAME_SIZE
	.align		4
.L_1:
        /*000c*/ 	.byte	0x04, 0x11
        /*000e*/ 	.short	(.L_3 - .L_2)
	.align		4
.L_2:
        /*0010*/ 	.word	index@(gemm_mma_kernel)
        /*0014*/ 	.word	0x00000000


	//----- nvinfo : EIATTR_MIN_STACK_SIZE
	.align		4
.L_3:
        /*0018*/ 	.byte	0x04, 0x12
        /*001a*/ 	.short	(.L_5 - .L_4)
	.align		4
.L_4:
        /*001c*/ 	.word	index@(gemm_mma_kernel)
        /*0020*/ 	.word	0x00000000
.L_5:


//--------------------- .nv.info.gemm_mma_kernel  --------------------------
	.section	.nv.info.gemm_mma_kernel,"",@"SHT_CUDA_INFO"
	.sectionflags	@""
	.align	4


	//----- nvinfo : EIATTR_CUDA_API_VERSION
	.align		4
        /*0000*/ 	.byte	0x04, 0x37
        /*0002*/ 	.short	(.L_7 - .L_6)
.L_6:
        /*0004*/ 	.word	0x00000083


	//----- nvinfo : EIATTR_SW2861232_WAR
	.align		4
.L_7:
        /*0008*/ 	.byte	0x01, 0x35
	.zero		2


	//----- nvinfo : EIATTR_PARAM_CBANK
	.align		4
        /*000c*/ 	.byte	0x04, 0x0a
        /*000e*/ 	.short	(.L_9 - .L_8)
	.align		4
.L_8:
        /*0010*/ 	.word	index@(.nv.constant0.gemm_mma_kernel)
        /*0014*/ 	.short	0x0160
        /*0016*/ 	.short	0x0024


	//----- nvinfo : EIATTR_CBANK_PARAM_SIZE
	.align		4
.L_9:
        /*0018*/ 	.byte	0x03, 0x19
        /*001a*/ 	.short	0x0024


	//----- nvinfo : EIATTR_KPARAM_INFO
	.align		4
        /*001c*/ 	.byte	0x04, 0x17
        /*001e*/ 	.short	(.L_11 - .L_10)
.L_10:
        /*0020*/ 	.word	0x00000000
        /*0024*/ 	.short	0x0005
        /*0026*/ 	.short	0x0020
        /*0028*/ 	.byte	0x00, 0xf0, 0x11, 0x00


	//----- nvinfo : EIATTR_KPARAM_INFO
	.align		4
.L_11:
        /*002c*/ 	.byte	0x04, 0x17
        /*002e*/ 	.short	(.L_13 - .L_12)
.L_12:
        /*0030*/ 	.word	0x00000000
        /*0034*/ 	.short	0x0004
        /*0036*/ 	.short	0x001c
        /*0038*/ 	.byte	0x00, 0xf0, 0x11, 0x00


	//----- nvinfo : EIATTR_KPARAM_INFO
	.align		4
.L_13:
        /*003c*/ 	.byte	0x04, 0x17
        /*003e*/ 	.short	(.L_15 - .L_14)
.L_14:
        /*0040*/ 	.word	0x00000000
        /*0044*/ 	.short	0x0003
        /*0046*/ 	.short	0x0018
        /*0048*/ 	.byte	0x00, 0xf0, 0x11, 0x00


	//----- nvinfo : EIATTR_KPARAM_INFO
	.align		4
.L_15:
        /*004c*/ 	.byte	0x04, 0x17
        /*004e*/ 	.short	(.L_17 - .L_16)
.L_16:
        /*0050*/ 	.word	0x00000000
        /*0054*/ 	.short	0x0002
        /*0056*/ 	.short	0x0010
        /*0058*/ 	.byte	0x00, 0xf0, 0x21, 0x00


	//----- nvinfo : EIATTR_KPARAM_INFO
	.align		4
.L_17:
        /*005c*/ 	.byte	0x04, 0x17
        /*005e*/ 	.short	(.L_19 - .L_18)
.L_18:
        /*0060*/ 	.word	0x00000000
        /*0064*/ 	.short	0x0001
        /*0066*/ 	.short	0x0008
        /*0068*/ 	.byte	0x00, 0xf0, 0x21, 0x00


	//----- nvinfo : EIATTR_KPARAM_INFO
	.align		4
.L_19:
        /*006c*/ 	.byte	0x04, 0x17
        /*006e*/ 	.short	(.L_21 - .L_20)
.L_20:
        /*0070*/ 	.word	0x00000000
        /*0074*/ 	.short	0x0000
        /*0076*/ 	.short	0x0000
        /*0078*/ 	.byte	0x00, 0xf0, 0x21, 0x00


	//----- nvinfo : EIATTR_WMMA_USED
	.align		4
.L_21:
        /*007c*/ 	.byte	0x01, 0x2b
	.zero		2


	//----- nvinfo : EIATTR_MAXREG_COUNT
	.align		4
        /*0080*/ 	.byte	0x03, 0x1b
        /*0082*/ 	.short	0x00ff


	//----- nvinfo : EIATTR_NUM_BARRIERS
	.align		4
        /*0084*/ 	.byte	0x02, 0x4c
        /*0086*/ 	.byte	0x01
	.zero		1


	//----- nvinfo : EIATTR_MERCURY_ISA_VERSION
	.align		4
        /*0088*/ 	.byte	0x03, 0x5f
        /*008a*/ 	.short	0x0000


	//----- nvinfo : EIATTR_EXIT_INSTR_OFFSETS
	.align		4
        /*008c*/ 	.byte	0x04, 0x1c
        /*008e*/ 	.short	(.L_23 - .L_22)


	//   ....[0]....
.L_22:
        /*0090*/ 	.word	0x00003ec0


	//   ....[1]....
        /*0094*/ 	.word	0x00005590


	//   ....[2]....
        /*0098*/ 	.word	0x000056f0


	//----- nvinfo : EIATTR_MAX_THREADS
	.align		4
.L_23:
        /*009c*/ 	.byte	0x04, 0x05
        /*009e*/ 	.short	(.L_25 - .L_24)
.L_24:
        /*00a0*/ 	.word	0x00000080
        /*00a4*/ 	.word	0x00000001
        /*00a8*/ 	.word	0x00000001


	//----- nvinfo : EIATTR_CRS_STACK_SIZE
	.align		4
.L_25:
        /*00ac*/ 	.byte	0x04, 0x1e
        /*00ae*/ 	.short	(.L_27 - .L_26)
.L_26:
        /*00b0*/ 	.word	0x00000000
.L_27:


//--------------------- .nv.callgraph             --------------------------
	.section	.nv.callgraph,"",@"SHT_CUDA_CALLGRAPH"
	.align	4
	.sectionentsize	8
	.align		4
        /*0000*/ 	.word	0x00000000
	.align		4
        /*0004*/ 	.word	0xffffffff
	.align		4
        /*0008*/ 	.word	0x00000000
	.align		4
        /*000c*/ 	.word	0xfffffffe
	.align		4
        /*0010*/ 	.word	0x00000000
	.align		4
        /*0014*/ 	.word	0xfffffffd
	.align		4
        /*0018*/ 	.word	0x00000000
	.align		4
        /*001c*/ 	.word	0xfffffffc


//--------------------- .nv.rel.action            --------------------------
	.section	.nv.rel.action,"",@"SHT_CUDA_RELOCINFO"
	.align	8
	.sectionentsize	8
        /*0000*/ 	.byte	0x73, 0x00, 0x00, 0x00, 0x00, 0x00, 0x00, 0x00, 0x00, 0x00, 0x00, 0x11, 0x25, 0x00, 0x05, 0x36


//--------------------- .nv.constant0.gemm_mma_kernel --------------------------
	.section	.nv.constant0.gemm_mma_kernel,"a",@progbits
	.sectionflags	@""
	.align	4
.nv.constant0.gemm_mma_kernel:
	.zero		388


//--------------------- .text.gemm_mma_kernel     --------------------------
	.section	.text.gemm_mma_kernel,"ax",@progbits
	.sectioninfo	@"SHI_REGISTERS=162"
	.align	128
        .global         gemm_mma_kernel
        .type           gemm_mma_kernel,@function
        .size           gemm_mma_kernel,(.L_x_70 - gemm_mma_kernel)
        .other          gemm_mma_kernel,@"STO_CUDA_ENTRY STV_DEFAULT"
gemm_mma_kernel:
.text.gemm_mma_kernel:
[----:B------:R-:W-:Y:S02]  /*0000*/  IMAD.MOV.U32 R1, RZ, RZ, c[0x0][0x28] ;  /* 0x00000a00ff017624 */ /* 0x000fe400078e00ff */
[----:B------:R-:W1:Y:S01]  /*0010*/  S2R R136, SR_TID.X ;  /* 0x0000000000887919 */ /* 0x000e620000002100 */
[----:B------:R-:W-:Y:S01]  /*0020*/  ULDC UR4, c[0x0][0x180] ;  /* 0x0000600000047ab9 */ /* 0x000fe20000000800 */
[----:B------:R-:W-:Y:S01]  /*0030*/  BSSY B0, `(.L_x_0) ;  /* 0x00001a7000007945 */ /* 0x000fe20003800000 */
[----:B------:R-:W-:Y:S01]  /*0040*/  UIADD3 UR4, UR4, 0xf, URZ ;  /* 0x0000000f04047890 */ /* 0x000fe2000fffe03f */
[----:B------:R-:W2:Y:S01]  /*0050*/  S2R R0, SR_CTAID.X ;  /* 0x0000000000007919 */ /* 0x000ea20000002500 */
[----:B------:R-:W-:Y:S01]  /*0060*/  ULDC.64 UR6, c[0x0][0x118] ;  /* 0x0000460000067ab9 */ /* 0x000fe20000000a00 */
[----:B------:R-:W-:Y:S01]  /*0070*/  IMAD.MOV.U32 R133, RZ, RZ, RZ ;  /* 0x000000ffff857224 */ /* 0x000fe200078e00ff */
[----:B------:R-:W-:Y:S01]  /*0080*/  USHF.R.S32.HI UR5, URZ, 0x1f, UR4 ;  /* 0x0000001f3f057899 */ /* 0x000fe20008011404 */
[----:B------:R-:W3:Y:S01]  /*0090*/  S2R R135, SR_CTAID.Y ;  /* 0x0000000000877919 */ /* 0x000ee20000002600 */
[----:B------:R-:W-:Y:S02]  /*00a0*/  IMAD.MOV.U32 R131, RZ, RZ, RZ ;  /* 0x000000ffff837224 */ /* 0x000fe400078e00ff */
[----:B------:R-:W-:Y:S01]  /*00b0*/  ULEA.HI UR5, UR5, UR4, URZ, 0x4 ;  /* 0x0000000405057291 */ /* 0x000fe2000f8f203f */
[----:B------:R-:W-:-:S02]  /*00c0*/  IMAD.MOV.U32 R129, RZ, RZ, RZ ;  /* 0x000000ffff817224 */ /* 0x000fc400078e00ff */
[----:B------:R-:W-:Y:S01]  /*00d0*/  IMAD.MOV.U32 R127, RZ, RZ, RZ ;  /* 0x000000ffff7f7224 */ /* 0x000fe200078e00ff */
[----:B------:R-:W-:Y:S01]  /*00e0*/  USHF.R.S32.HI UR5, URZ, 0x4, UR5 ;  /* 0x000000043f057899 */ /* 0x000fe20008011405 */
[----:B------:R-:W-:Y:S02]  /*00f0*/  IMAD.MOV.U32 R125, RZ, RZ, RZ ;  /* 0x000000ffff7d7224 */ /* 0x000fe400078e00ff */
[----:B------:R-:W-:Y:S02]  /*0100*/  IMAD.MOV.U32 R123, RZ, RZ, RZ ;  /* 0x000000ffff7b7224 */ /* 0x000fe400078e00ff */
[----:B------:R-:W-:Y:S02]  /*0110*/  IMAD.MOV.U32 R121, RZ, RZ, RZ ;  /* 0x000000ffff797224 */ /* 0x000fe400078e00ff */
[----:B------:R-:W-:Y:S01]  /*0120*/  IMAD.MOV.U32 R119, RZ, RZ, RZ ;  /* 0x000000ffff777224 */ /* 0x000fe200078e00ff */
[----:B-1----:R-:W-:Y:S01]  /*0130*/  ISETP.GT.AND P0, PT, R136, 0x1f, PT ;  /* 0x0000001f8800780c */ /* 0x002fe20003f04270 */
[----:B------:R-:W-:Y:S01]  /*0140*/  IMAD.MOV.U32 R117, RZ, RZ, RZ ;  /* 0x000000ffff757224 */ /* 0x000fe200078e00ff */
[----:B------:R-:W-:Y:S01]  /*0150*/  SHF.R.S32.HI R3, RZ, 0x1f, R136 ;  /* 0x0000001fff037819 */ /* 0x000fe20000011488 */
[----:B------:R-:W-:-:S02]  /*0160*/  IMAD.MOV.U32 R115, RZ, RZ, RZ ;  /* 0x000000ffff737224 */ /* 0x000fc400078e00ff */
[----:B------:R-:W-:Y:S01]  /*0170*/  IMAD.MOV.U32 R113, RZ, RZ, RZ ;  /* 0x000000ffff717224 */ /* 0x000fe200078e00ff */
[----:B------:R-:W-:Y:S01]  /*0180*/  LEA.HI R3, R3, R136, RZ, 0x5 ;  /* 0x0000008803037211 */ /* 0x000fe200078f28ff */
[----:B------:R-:W-:Y:S02]  /*0190*/  IMAD.MOV.U32 R111, RZ, RZ, RZ ;  /* 0x000000ffff6f7224 */ /* 0x000fe400078e00ff */
[----:B------:R-:W-:Y:S01]  /*01a0*/  IMAD.MOV.U32 R109, RZ, RZ, RZ ;  /* 0x000000ffff6d7224 */ /* 0x000fe200078e00ff */
[----:B------:R-:W-:Y:S01]  /*01b0*/  SHF.R.S32.HI R134, RZ, 0x5, R3 ;  /* 0x00000005ff867819 */ /* 0x000fe20000011403 */
[----:B------:R-:W-:Y:S02]  /*01c0*/  IMAD.MOV.U32 R107, RZ, RZ, RZ ;  /* 0x000000ffff6b7224 */ /* 0x000fe400078e00ff */
[----:B------:R-:W-:Y:S02]  /*01d0*/  IMAD.MOV.U32 R105, RZ, RZ, RZ ;  /* 0x000000ffff697224 */ /* 0x000fe400078e00ff */
[----:B------:R-:W-:-:S02]  /*01e0*/  IMAD.MOV.U32 R103, RZ, RZ, RZ ;  /* 0x000000ffff677224 */ /* 0x000fc400078e00ff */
[----:B--2---:R-:W-:Y:S02]  /*01f0*/  IMAD.SHL.U32 R0, R0, 0x100, RZ ;  /* 0x0000010000007824 */ /* 0x004fe400078e00ff */
[----:B---3--:R-:W-:Y:S01]  /*0200*/  IMAD.SHL.U32 R135, R135, 0x40, RZ ;  /* 0x0000004087877824 */ /* 0x008fe200078e00ff */
[----:B------:R-:W-:Y:S05]  /*0210*/  @P0 BRA `(.L_x_1) ;  /* 0x0000188000000947 */ /* 0x000fea0003800000 */
[C---:B------:R-:W-:Y:S01]  /*0220*/  IMAD.SHL.U32 R5, R136.reuse, 0x8, RZ ;  /* 0x0000000888057824 */ /* 0x040fe200078e00ff */
[C---:B------:R-:W-:Y:S02]  /*0230*/  IADD3 R2, R136.reuse, 0x20, RZ ;  /* 0x0000002088027810 */ /* 0x040fe40007ffe0ff */
[----:B------:R-:W-:Y:S02]  /*0240*/  IADD3 R3, R136, 0x40, RZ ;  /* 0x0000004088037810 */ /* 0x000fe40007ffe0ff */
[----:B------:R-:W-:Y:S01]  /*0250*/  SHF.R.S32.HI R4, RZ, 0x1f, R5 ;  /* 0x0000001fff047819 */ /* 0x000fe20000011405 */
[----:B------:R-:W-:Y:S01]  /*0260*/  IMAD.SHL.U32 R8, R2, 0x8, RZ ;  /* 0x0000000802087824 */ /* 0x000fe200078e00ff */
[C---:B------:R-:W-:Y:S01]  /*0270*/  LEA.HI R14, R3.reuse, R3, RZ, 0x1 ;  /* 0x00000003030e7211 */ /* 0x040fe200078f08ff */
[----:B------:R-:W-:Y:S01]  /*0280*/  IMAD.SHL.U32 R9, R3, 0x8, RZ ;  /* 0x0000000803097824 */ /* 0x000fe200078e00ff */
[----:B------:R-:W-:-:S02]  /*0290*/  LEA.HI R6, R4, R5, RZ, 0x4 ;  /* 0x0000000504067211 */ /* 0x000fc400078f20ff */
[----:B------:R-:W-:Y:S02]  /*02a0*/  LEA.HI R7, R4, R5, RZ, 0x8 ;  /* 0x0000000504077211 */ /* 0x000fe400078f40ff */
[----:B------:R-:W-:Y:S02]  /*02b0*/  LOP3.LUT R4, R6, 0xfffffff0, RZ, 0xc0, !PT ;  /* 0xfffffff006047812 */ /* 0x000fe400078ec0ff */
[----:B------:R-:W-:Y:S02]  /*02c0*/  LOP3.LUT R6, R7, 0xffffff00, RZ, 0xc0, !PT ;  /* 0xffffff0007067812 */ /* 0x000fe400078ec0ff */
[----:B------:R-:W-:Y:S01]  /*02d0*/  SHF.R.S32.HI R7, RZ, 0x1f, R8 ;  /* 0x0000001fff077819 */ /* 0x000fe20000011408 */
[C---:B------:R-:W-:Y:S01]  /*02e0*/  IMAD.IADD R4, R5.reuse, 0x1, -R4 ;  /* 0x0000000105047824 */ /* 0x040fe200078e0a04 */
[----:B------:R-:W-:Y:S01]  /*02f0*/  SHF.R.S32.HI R10, RZ, 0x1f, R9 ;  /* 0x0000001fff0a7819 */ /* 0x000fe20000011409 */
[----:B------:R-:W-:Y:S01]  /*0300*/  IMAD.IADD R19, R5, 0x1, -R6 ;  /* 0x0000000105137824 */ /* 0x000fe200078e0a06 */
[----:B------:R-:W-:-:S02]  /*0310*/  LEA.HI R5, R7, R8, RZ, 0x4 ;  /* 0x0000000807057211 */ /* 0x000fc400078f20ff */
[----:B------:R-:W-:Y:S01]  /*0320*/  LEA.HI R7, R7, R8, RZ, 0x8 ;  /* 0x0000000807077211 */ /* 0x000fe200078f40ff */
[----:B------:R-:W-:Y:S01]  /*0330*/  IMAD.IADD R17, R0, 0x1, R19 ;  /* 0x0000000100117824 */ /* 0x000fe200078e0213 */
[----:B------:R-:W-:Y:S02]  /*0340*/  LOP3.LUT R5, R5, 0xfffffff0, RZ, 0xc0, !PT ;  /* 0xfffffff005057812 */ /* 0x000fe400078ec0ff */
[----:B------:R-:W-:Y:S02]  /*0350*/  LOP3.LUT R7, R7, 0xffffff00, RZ, 0xc0, !PT ;  /* 0xffffff0007077812 */ /* 0x000fe400078ec0ff */
[-C--:B------:R-:W-:Y:S01]  /*0360*/  LEA.HI R6, R10, R9.reuse, RZ, 0x4 ;  /* 0x000000090a067211 */ /* 0x080fe200078f20ff */
[----:B------:R-:W-:Y:S01]  /*0370*/  IMAD.IADD R5, R8, 0x1, -R5 ;  /* 0x0000000108057824 */ /* 0x000fe200078e0a05 */
[----:B------:R-:W-:Y:S01]  /*0380*/  LEA.HI R10, R10, R9, RZ, 0x8 ;  /* 0x000000090a0a7211 */ /* 0x000fe200078f40ff */
[----:B------:R-:W-:Y:S01]  /*0390*/  IMAD.IADD R21, R8, 0x1, -R7 ;  /* 0x0000000108157824 */ /* 0x000fe200078e0a07 */
[----:B------:R-:W-:-:S02]  /*03a0*/  LEA.HI R8, R136, R136, RZ, 0x1 ;  /* 0x0000008888087211 */ /* 0x000fc400078f08ff */
[-C--:B------:R-:W-:Y:S02]  /*03b0*/  LEA.HI R11, R2, R2.reuse, RZ, 0x1 ;  /* 0x00000002020b7211 */ /* 0x080fe400078f08ff */
[----:B------:R-:W-:Y:S02]  /*03c0*/  SHF.R.S32.HI R13, RZ, 0x1f, R2 ;  /* 0x0000001fff0d7819 */ /* 0x000fe40000011402 */
[----:B------:R-:W-:Y:S02]  /*03d0*/  SHF.R.S32.HI R18, RZ, 0x1f, R3 ;  /* 0x0000001fff127819 */ /* 0x000fe40000011403 */
[----:B------:R-:W-:Y:S02]  /*03e0*/  LOP3.LUT R10, R10, 0xffffff00, RZ, 0xc0, !PT ;  /* 0xffffff000a0a7812 */ /* 0x000fe400078ec0ff */
[----:B------:R-:W-:Y:S02]  /*03f0*/  SHF.R.S32.HI R22, RZ, 0x1, R14 ;  /* 0x00000001ff167819 */ /* 0x000fe4000001140e */
[----:B------:R-:W-:Y:S01]  /*0400*/  LOP3.LUT R6, R6, 0xfffffff0, RZ, 0xc0, !PT ;  /* 0xfffffff006067812 */ /* 0x000fe200078ec0ff */
[----:B------:R-:W-:Y:S01]  /*0410*/  IMAD.IADD R25, R9, 0x1, -R10 ;  /* 0x0000000109197824 */ /* 0x000fe200078e0a0a */
[----:B------:R-:W-:Y:S01]  /*0420*/  SHF.R.S32.HI R16, RZ, 0x1, R8 ;  /* 0x00000001ff107819 */ /* 0x000fe20000011408 */
[----:B------:R-:W-:Y:S01]  /*0430*/  IMAD.IADD R41, R135, 0x1, R22 ;  /* 0x0000000187297824 */ /* 0x000fe200078e0216 */
[----:B------:R-:W-:Y:S01]  /*0440*/  SHF.R.S32.HI R20, RZ, 0x1, R11 ;  /* 0x00000001ff147819 */ /* 0x000fe2000001140b */
[----:B------:R-:W-:Y:S01]  /*0450*/  IMAD.IADD R6, R9, 0x1, -R6 ;  /* 0x0000000109067824 */ /* 0x000fe200078e0a06 */
[----:B------:R-:W-:Y:S01]  /*0460*/  LEA.HI R12, R13, R2, RZ, 0x5 ;  /* 0x000000020d0c7211 */ /* 0x000fe200078f28ff */
[C---:B------:R-:W-:Y:S01]  /*0470*/  IMAD.IADD R39, R135.reuse, 0x1, R16 ;  /* 0x0000000187277824 */ /* 0x040fe200078e0210 */
[----:B------:R-:W-:Y:S01]  /*0480*/  LEA.HI R14, R18, R3, RZ, 0x5 ;  /* 0x00000003120e7211 */ /* 0x000fe200078f28ff */
[----:B------:R-:W-:Y:S01]  /*0490*/  IMAD.IADD R40, R135, 0x1, R20 ;  /* 0x0000000187287824 */ /* 0x000fe200078e0214 */
[----:B------:R-:W-:Y:S01]  /*04a0*/  IADD3 R36, -R136, 0x7f, RZ ;  /* 0x0000007f88247810 */ /* 0x000fe20007ffe1ff */
[----:B------:R-:W-:Y:S01]  /*04b0*/  IMAD R18, R134, 0x108, R19 ;  /* 0x0000010886127824 */ /* 0x000fe200078e0213 */
[----:B------:R-:W-:Y:S01]  /*04c0*/  IADD3 R38, -R136, 0x1ff, RZ ;  /* 0x000001ff88267810 */ /* 0x000fe20007ffe1ff */
[----:B------:R-:W-:Y:S01]  /*04d0*/  IMAD.IADD R19, R0, 0x1, R21 ;  /* 0x0000000100137824 */ /* 0x000fe200078e0215 */
[----:B------:R-:W-:Y:S01]  /*04e0*/  SHF.R.S32.HI R12, RZ, 0x5, R12 ;  /* 0x00000005ff0c7819 */ /* 0x000fe2000001140c */
[----:B------:R-:W-:Y:S01]  /*04f0*/  IMAD.MOV.U32 R9, RZ, RZ, RZ ;  /* 0x000000ffff097224 */ /* 0x000fe200078e00ff */
[----:B------:R-:W-:Y:S01]  /*0500*/  SHF.R.S32.HI R14, RZ, 0x5, R14 ;  /* 0x00000005ff0e7819 */ /* 0x000fe2000001140e */
[----:B------:R-:W-:Y:S01]  /*0510*/  IMAD R11, R39, c[0x0][0x180], RZ ;  /* 0x00006000270b7a24 */ /* 0x000fe200078e02ff */
[----:B------:R-:W-:Y:S01]  /*0520*/  LEA.HI R8, R36, 0x1, RZ, 0x1b ;  /* 0x0000000124087811 */ /* 0x000fe200078fd8ff */
[----:B------:R-:W-:Y:S01]  /*0530*/  IMAD R13, R40, c[0x0][0x180], RZ ;  /* 0x00006000280d7a24 */ /* 0x000fe200078e02ff */
[----:B------:R-:W-:Y:S01]  /*0540*/  LEA.HI R10, R38, 0x1, RZ, 0x1b ;  /* 0x00000001260a7811 */ /* 0x000fe200078fd8ff */
[----:B------:R-:W-:Y:S01]  /*0550*/  IMAD R15, R41, c[0x0][0x180], RZ ;  /* 0x00006000290f7a24 */ /* 0x000fe200078e02ff */
[----:B------:R-:W-:Y:S01]  /*0560*/  IADD3 R7, R136, 0x60, RZ ;  /* 0x0000006088077810 */ /* 0x000fe20007ffe0ff */
[----:B------:R-:W-:Y:S01]  /*0570*/  IMAD R16, R16, 0x18, R4 ;  /* 0x0000001810107824 */ /* 0x000fe200078e0204 */
[----:B------:R-:W-:Y:S01]  /*0580*/  LOP3.LUT R8, R8, 0x3, RZ, 0xc0, !PT ;  /* 0x0000000308087812 */ /* 0x000fe200078ec0ff */
[----:B------:R-:W-:Y:S01]  /*0590*/  IMAD R20, R20, 0x18, R5 ;  /* 0x0000001814147824 */ /* 0x000fe200078e0205 */
[----:B------:R-:W-:Y:S01]  /*05a0*/  LOP3.LUT R10, R10, 0x3, RZ, 0xc0, !PT ;  /* 0x000000030a0a7812 */ /* 0x000fe200078ec0ff */
[----:B------:R-:W-:-:S02]  /*05b0*/  IMAD R21, R12, 0x108, R21 ;  /* 0x000001080c157824 */ /* 0x000fc400078e0215 */
[----:B------:R-:W-:Y:S02]  /*05c0*/  IMAD R22, R22, 0x18, R6 ;  /* 0x0000001816167824 */ /* 0x000fe400078e0206 */
[--C-:B------:R-:W-:Y:S02]  /*05d0*/  IMAD.IADD R23, R0, 0x1, R25.reuse ;  /* 0x0000000100177824 */ /* 0x100fe400078e0219 */
[----:B------:R-:W-:Y:S02]  /*05e0*/  IMAD R24, R14, 0x108, R25 ;  /* 0x000001080e187824 */ /* 0x000fe400078e0219 */
.L_x_26:
[----:B------:R-:W-:-:S13]  /*05f0*/  ISETP.GE.AND P0, PT, R9, UR5, PT ;  /* 0x0000000509007c0c */ /* 0x000fda000bf06270 */
[----:B-1----:R-:W-:Y:S05]  /*0600*/  @P0 BRA `(.L_x_2) ;  /* 0x0000144000000947 */ /* 0x002fea0003800000 */
[----:B------:R-:W-:Y:S01]  /*0610*/  ISETP.NE.AND P0, PT, R8, RZ, PT ;  /* 0x000000ff0800720c */ /* 0x000fe20003f05270 */
[----:B------:R-:W-:Y:S01]  /*0620*/  IMAD.MOV.U32 R26, RZ, RZ, 0xc00 ;  /* 0x00000c00ff1a7424 */ /* 0x000fe200078e00ff */
[----:B------:R-:W-:Y:S01]  /*0630*/  BSSY B1, `(.L_x_3) ;  /* 0x000003a000017945 */ /* 0x000fe20003800000 */
[----:B------:R-:W-:Y:S02]  /*0640*/  IMAD.MOV.U32 R25, RZ, RZ, R136 ;  /* 0x000000ffff197224 */ /* 0x000fe400078e0088 */
[----:B------:R-:W-:-:S08]  /*0650*/  IMAD R45, R9, R26, 0x80 ;  /* 0x00000080092d7424 */ /* 0x000fd000078e021a */
[----:B------:R-:W-:Y:S05]  /*0660*/  @!P0 BRA `(.L_x_4) ;  /* 0x0000036000008947 */ /* 0x000fea0003800000 */
[----:B------:R-:W-:Y:S01]  /*0670*/  IMAD R28, R9, 0x10, R4 ;  /* 0x00000010091c7824 */ /* 0x000fe200078e0204 */
[----:B------:R-:W-:Y:S01]  /*0680*/  BSSY B2, `(.L_x_5) ;  /* 0x000000f000027945 */ /* 0x000fe20003800000 */
[----:B------:R-:W-:-:S03]  /*0690*/  ISETP.NE.AND P1, PT, R8, 0x1, PT ;  /* 0x000000010800780c */ /* 0x000fc60003f25270 */
[----:B------:R-:W-:-:S04]  /*06a0*/  ISETP.GE.AND P0, PT, R28, c[0x0][0x180], PT ;  /* 0x000060001c007a0c */ /* 0x000fc80003f06270 */
[----:B------:R-:W-:-:S13]  /*06b0*/  ISETP.GE.OR P0, PT, R39, c[0x0][0x178], P0 ;  /* 0x00005e0027007a0c */ /* 0x000fda0000706670 */
[----:B------:R-:W-:Y:S05]  /*06c0*/  @P0 BRA `(.L_x_6) ;  /* 0x000000a000000947 */ /* 0x000fea0003800000 */
[----:B------:R-:W-:Y:S02]  /*06d0*/  SHF.R.S32.HI R26, RZ, 0x1f, R28 ;  /* 0x0000001fff1a7819 */ /* 0x000fe4000001141c */
[----:B------:R-:W-:-:S04]  /*06e0*/  IADD3 R25, P0, R11, R28, RZ ;  /* 0x0000001c0b197210 */ /* 0x000fc80007f1e0ff */
[----:B------:R-:W-:Y:S02]  /*06f0*/  LEA.HI.X.SX32 R28, R11, R26, 0x1, P0 ;  /* 0x0000001a0b1c7211 */ /* 0x000fe400000f0eff */
[----:B------:R-:W-:-:S04]  /*0700*/  LEA R26, P0, R25, c[0x0][0x160], 0x1 ;  /* 0x00005800191a7a11 */ /* 0x000fc800078008ff */
[----:B------:R-:W-:Y:S01]  /*0710*/  LEA.HI.X R27, R25, c[0x0][0x164], R28, 0x1, P0 ;  /* 0x00005900191b7a11 */ /* 0x000fe200000f0c1c */
[----:B------:R-:W-:-:S05]  /*0720*/  IMAD R25, R16, 0x2, R45 ;  /* 0x0000000210197824 */ /* 0x000fca00078e022d */
[----:B------:R-:W-:Y:S01]  /*0730*/  @!PT LDS RZ, [RZ] ;  /* 0x00000000fffff984 */ /* 0x000fe20000000800 */
[----:B------:R-:W-:Y:S01]  /*0740*/  @!PT LDS RZ, [RZ] ;  /* 0x00000000fffff984 */ /* 0x000fe20000000800 */
[----:B------:R-:W-:Y:S01]  /*0750*/  @!PT LDS RZ, [RZ] ;  /* 0x00000000fffff984 */ /* 0x000fe20000000800 */
[----:B------:R1:W-:Y:S03]  /*0760*/  LDGSTS.E.128 [R25], [R26.64] ;  /* 0x000000001a197fae */ /* 0x0003e6000b921c46 */
.L_x_6:
[----:B------:R-:W-:Y:S05]  /*0770*/  BSYNC B2 ;  /* 0x0000000000027941 */ /* 0x000fea0003800000 */
.L_x_5:
[----:B-1----:R-:W-:Y:S01]  /*0780*/  IMAD.MOV.U32 R25, RZ, RZ, R2 ;  /* 0x000000ffff197224 */ /* 0x002fe200078e0002 */
        /* <DEDUP_REMOVED lines=17> */
.L_x_8:
[----:B------:R-:W-:Y:S05]  /*08a0*/  BSYNC B2 ;  /* 0x0000000000027941 */ /* 0x000fea0003800000 */
.L_x_7:
[----:B-1----:R-:W-:Y:S01]  /*08b0*/  IMAD.MOV.U32 R25, RZ, RZ, R3 ;  /* 0x000000ffff197224 */ /* 0x002fe200078e0003 */
[----:B------:R-:W-:Y:S05]  /*08c0*/  @!P1 BRA `(.L_x_4) ;  /* 0x0000010000009947 */ /* 0x000fea0003800000 */
[----:B------:R-:W-:Y:S02]  /*08d0*/  IMAD R28, R9, 0x10, R6 ;  /* 0x00000010091c7824 */ /* 0x000fe400078e0206 */
[----:B------:R-:W-:-:S03]  /*08e0*/  IMAD.MOV.U32 R25, RZ, RZ, R7 ;  /* 0x000000ffff197224 */ /* 0x000fc600078e0007 */
[----:B------:R-:W-:-:S04]  /*08f0*/  ISETP.GE.AND P0, PT, R28, c[0x0][0x180], PT ;  /* 0x000060001c007a0c */ /* 0x000fc80003f06270 */
[----:B------:R-:W-:-:S13]  /*0900*/  ISETP.GE.OR P0, PT, R41, c[0x0][0x178], P0 ;  /* 0x00005e0029007a0c */ /* 0x000fda0000706670 */
[----:B------:R-:W-:Y:S05]  /*0910*/  @P0 BRA `(.L_x_4) ;  /* 0x000000b000000947 */ /* 0x000fea0003800000 */
[----:B------:R-:W-:Y:S01]  /*0920*/  SHF.R.S32.HI R26, RZ, 0x1f, R28 ;  /* 0x0000001fff1a7819 */ /* 0x000fe2000001141c */
[----:B------:R-:W-:Y:S01]  /*0930*/  IMAD R29, R22, 0x2, R45 ;  /* 0x00000002161d7824 */ /* 0x000fe200078e022d */
[----:B------:R-:W-:-:S04]  /*0940*/  IADD3 R25, P0, R15, R28, RZ ;  /* 0x0000001c0f197210 */ /* 0x000fc80007f1e0ff */
[----:B------:R-:W-:Y:S02]  /*0950*/  LEA.HI.X.SX32 R28, R15, R26, 0x1, P0 ;  /* 0x0000001a0f1c7211 */ /* 0x000fe400000f0eff */
[----:B------:R-:W-:-:S04]  /*0960*/  LEA R26, P0, R25, c[0x0][0x160], 0x1 ;  /* 0x00005800191a7a11 */ /* 0x000fc800078008ff */
[----:B------:R-:W-:Y:S01]  /*0970*/  LEA.HI.X R27, R25, c[0x0][0x164], R28, 0x1, P0 ;  /* 0x00005900191b7a11 */ /* 0x000fe200000f0c1c */
[----:B------:R-:W-:-:S04]  /*0980*/  IMAD.MOV.U32 R25, RZ, RZ, R7 ;  /* 0x000000ffff197224 */ /* 0x000fc800078e0007 */
[----:B------:R-:W-:Y:S01]  /*0990*/  @!PT LDS RZ, [RZ] ;  /* 0x00000000fffff984 */ /* 0x000fe20000000800 */
[----:B------:R-:W-:Y:S01]  /*09a0*/  @!PT LDS RZ, [RZ] ;  /* 0x00000000fffff984 */ /* 0x000fe20000000800 */
[----:B------:R-:W-:Y:S01]  /*09b0*/  @!PT LDS RZ, [RZ] ;  /* 0x00000000fffff984 */ /* 0x000fe20000000800 */
[----:B------:R1:W-:Y:S04]  /*09c0*/  LDGSTS.E.128 [R29], [R26.64] ;  /* 0x000000001a1d7fae */ /* 0x0003e8000b921c46 */
.L_x_4:
[----:B------:R-:W-:Y:S05]  /*09d0*/  BSYNC B1 ;  /* 0x0000000000017941 */ /* 0x000fea0003800000 */
.L_x_3:
[----:B------:R-:W-:Y:S01]  /*09e0*/  ISETP.GE.U32.AND P0, PT, R36, 0x60, PT ;  /* 0x000000602400780c */ /* 0x000fe20003f06070 */
[----:B------:R-:W-:-:S12]  /*09f0*/  BSSY B1, `(.L_x_9) ;  /* 0x000005f000017945 */ /* 0x000fd80003800000 */
[----:B------:R-:W-:Y:S05]  /*0a00*/  @!P0 BRA `(.L_x_10) ;  /* 0x000005d000008947 */ /* 0x000fea0003800000 */
.L_x_13:
[C---:B------:R-:W-:Y:S01]  /*0a10*/  IADD3 R28, R25.reuse, 0x20, RZ ;  /* 0x00000020191c7810 */ /* 0x040fe20007ffe0ff */
[C---:B-1----:R-:W-:Y:S01]  /*0a20*/  IMAD.SHL.U32 R26, R25.reuse, 0x8, RZ ;  /* 0x00000008191a7824 */ /* 0x042fe200078e00ff */
[----:B------:R-:W-:Y:S01]  /*0a30*/  IADD3 R31, R25, 0x40, RZ ;  /* 0x00000040191f7810 */ /* 0x000fe20007ffe0ff */
[----:B------:R-:W-:Y:S02]  /*0a40*/  BSSY B2, `(.L_x_11) ;  /* 0x0000057000027945 */ /* 0x000fe40003800000 */
[C---:B------:R-:W-:Y:S01]  /*0a50*/  IMAD.SHL.U32 R29, R28.reuse, 0x8, RZ ;  /* 0x000000081c1d7824 */ /* 0x040fe200078e00ff */
[----:B------:R-:W-:Y:S01]  /*0a60*/  SHF.R.S32.HI R27, RZ, 0x1f, R26 ;  /* 0x0000001fff1b7819 */ /* 0x000fe2000001141a */
[----:B------:R-:W-:Y:S01]  /*0a70*/  IMAD.SHL.U32 R32, R31, 0x8, RZ ;  /* 0x000000081f207824 */ /* 0x000fe200078e00ff */
[----:B------:R-:W-:Y:S02]  /*0a80*/  LEA.HI R28, R28, R28, RZ, 0x1 ;  /* 0x0000001c1c1c7211 */ /* 0x000fe400078f08ff */
[----:B------:R-:W-:-:S02]  /*0a90*/  SHF.R.S32.HI R30, RZ, 0x1f, R29 ;  /* 0x0000001fff1e7819 */ /* 0x000fc4000001141d */
[----:B------:R-:W-:Y:S02]  /*0aa0*/  LEA.HI R27, R27, R26, RZ, 0x4 ;  /* 0x0000001a1b1b7211 */ /* 0x000fe400078f20ff */
[----:B------:R-:W-:Y:S02]  /*0ab0*/  SHF.R.S32.HI R33, RZ, 0x1f, R32 ;  /* 0x0000001fff217819 */ /* 0x000fe40000011420 */
[----:B------:R-:W-:Y:S02]  /*0ac0*/  LEA.HI R30, R30, R29, RZ, 0x4 ;  /* 0x0000001d1e1e7211 */ /* 0x000fe400078f20ff */
[----:B------:R-:W-:Y:S02]  /*0ad0*/  LOP3.LUT R27, R27, 0xfffffff0, RZ, 0xc0, !PT ;  /* 0xfffffff01b1b7812 */ /* 0x000fe400078ec0ff */
[----:B------:R-:W-:Y:S02]  /*0ae0*/  LEA.HI R33, R33, R32, RZ, 0x4 ;  /* 0x0000002021217211 */ /* 0x000fe400078f20ff */
[----:B------:R-:W-:Y:S01]  /*0af0*/  LOP3.LUT R30, R30, 0xfffffff0, RZ, 0xc0, !PT ;  /* 0xfffffff01e1e7812 */ /* 0x000fe200078ec0ff */
[----:B------:R-:W-:Y:S01]  /*0b00*/  IMAD.IADD R34, R26, 0x1, -R27 ;  /* 0x000000011a227824 */ /* 0x000fe200078e0a1b */
[----:B------:R-:W-:-:S02]  /*0b10*/  LEA.HI R26, R25, R25, RZ, 0x1 ;  /* 0x00000019191a7211 */ /* 0x000fc400078f08ff */
[----:B------:R-:W-:Y:S01]  /*0b20*/  LOP3.LUT R33, R33, 0xfffffff0, RZ, 0xc0, !PT ;  /* 0xfffffff021217812 */ /* 0x000fe200078ec0ff */
[----:B------:R-:W-:Y:S01]  /*0b30*/  IMAD.IADD R37, R29, 0x1, -R30 ;  /* 0x000000011d257824 */ /* 0x000fe200078e0a1e */
[----:B------:R-:W-:Y:S01]  /*0b40*/  SHF.R.S32.HI R29, RZ, 0x1, R26 ;  /* 0x00000001ff1d7819 */ /* 0x000fe2000001141a */
[----:B------:R-:W-:Y:S01]  /*0b50*/  IMAD R35, R9, 0x10, R34 ;  /* 0x0000001009237824 */ /* 0x000fe200078e0222 */
[----:B------:R-:W-:Y:S01]  /*0b60*/  LEA.HI R31, R31, R31, RZ, 0x1 ;  /* 0x0000001f1f1f7211 */ /* 0x000fe200078f08ff */
[----:B------:R-:W-:Y:S01]  /*0b70*/  IMAD.IADD R46, R32, 0x1, -R33 ;  /* 0x00000001202e7824 */ /* 0x000fe200078e0a21 */
[----:B------:R-:W-:Y:S01]  /*0b80*/  IADD3 R33, R25, 0x60, RZ ;  /* 0x0000006019217810 */ /* 0x000fe20007ffe0ff */
[----:B------:R-:W-:Y:S01]  /*0b90*/  IMAD.IADD R30, R135, 0x1, R29 ;  /* 0x00000001871e7824 */ /* 0x000fe200078e021d */
[----:B------:R-:W-:Y:S01]  /*0ba0*/  ISETP.GE.AND P1, PT, R35, c[0x0][0x180], PT ;  /* 0x0000600023007a0c */ /* 0x000fe20003f26270 */
[C---:B------:R-:W-:Y:S01]  /*0bb0*/  IMAD R47, R9.reuse, 0x10, R37 ;  /* 0x00000010092f7824 */ /* 0x040fe200078e0225 */
[----:B------:R-:W-:Y:S01]  /*0bc0*/  SHF.R.S32.HI R32, RZ, 0x1, R28 ;  /* 0x00000001ff207819 */ /* 0x000fe2000001141c */
[----:B------:R-:W-:Y:S01]  /*0bd0*/  IMAD R49, R9, 0x10, R46 ;  /* 0x0000001009317824 */ /* 0x000fe200078e022e */
[----:B------:R-:W-:Y:S01]  /*0be0*/  SHF.R.S32.HI R44, RZ, 0x1, R31 ;  /* 0x00000001ff2c7819 */ /* 0x000fe2000001141f */
[----:B------:R-:W-:Y:S01]  /*0bf0*/  IMAD.SHL.U32 R27, R33, 0x8, RZ ;  /* 0x00000008211b7824 */ /* 0x000fe200078e00ff */
[----:B------:R-:W-:Y:S01]  /*0c00*/  ISETP.GE.OR P1, PT, R30, c[0x0][0x178], P1 ;  /* 0x00005e001e007a0c */ /* 0x000fe20000f26670 */
[----:B------:R-:W-:Y:S01]  /*0c10*/  IMAD.IADD R43, R135, 0x1, R32 ;  /* 0x00000001872b7824 */ /* 0x000fe200078e0220 */
[----:B------:R-:W-:Y:S01]  /*0c20*/  ISETP.GE.AND P0, PT, R47, c[0x0][0x180], PT ;  /* 0x000060002f007a0c */ /* 0x000fe20003f06270 */
[----:B------:R-:W-:Y:S01]  /*0c30*/  IMAD.IADD R48, R135, 0x1, R44 ;  /* 0x0000000187307824 */ /* 0x000fe200078e022c */
[----:B------:R-:W-:-:S02]  /*0c40*/  ISETP.GE.AND P2, PT, R49, c[0x0][0x180], PT ;  /* 0x0000600031007a0c */ /* 0x000fc40003f46270 */
[----:B------:R-:W-:Y:S02]  /*0c50*/  SHF.R.S32.HI R26, RZ, 0x1f, R27 ;  /* 0x0000001fff1a7819 */ /* 0x000fe4000001141b */
[----:B------:R-:W-:Y:S02]  /*0c60*/  ISETP.GE.OR P0, PT, R43, c[0x0][0x178], P0 ;  /* 0x00005e002b007a0c */ /* 0x000fe40000706670 */
[----:B------:R-:W-:Y:S02]  /*0c70*/  ISETP.GE.OR P2, PT, R48, c[0x0][0x178], P2 ;  /* 0x00005e0030007a0c */ /* 0x000fe40001746670 */
[----:B------:R-:W-:Y:S01]  /*0c80*/  LEA.HI R28, R26, R27, RZ, 0x4 ;  /* 0x0000001b1a1c7211 */ /* 0x000fe200078f20ff */
[----:B------:R-:W-:Y:S01]  /*0c90*/  @!P1 IMAD R26, R30, c[0x0][0x180], RZ ;  /* 0x000060001e1a9a24 */ /* 0x000fe200078e02ff */
[----:B------:R-:W-:Y:S01]  /*0ca0*/  @!P1 SHF.R.S32.HI R31, RZ, 0x1f, R35 ;  /* 0x0000001fff1f9819 */ /* 0x000fe20000011423 */
[----:B------:R-:W-:Y:S01]  /*0cb0*/  @!P1 IMAD R29, R29, 0x18, R34 ;  /* 0x000000181d1d9824 */ /* 0x000fe200078e0222 */
[----:B------:R-:W-:-:S02]  /*0cc0*/  LOP3.LUT R28, R28, 0xfffffff0, RZ, 0xc0, !PT ;  /* 0xfffffff01c1c7812 */ /* 0x000fc400078ec0ff */
[----:B------:R-:W-:-:S03]  /*0cd0*/  @!P1 IADD3 R42, P3, R35, R26, RZ ;  /* 0x0000001a232a9210 */ /* 0x000fc60007f7e0ff */
[----:B------:R-:W-:Y:S01]  /*0ce0*/  IMAD.IADD R50, R27, 0x1, -R28 ;  /* 0x000000011b327824 */ /* 0x000fe200078e0a1c */
[----:B------:R-:W-:Y:S01]  /*0cf0*/  @!P1 LEA.HI.X.SX32 R27, R26, R31, 0x1, P3 ;  /* 0x0000001f1a1b9211 */ /* 0x000fe200018f0eff */
[----:B------:R-:W-:Y:S01]  /*0d00*/  @!P0 IMAD R28, R43, c[0x0][0x180], RZ ;  /* 0x000060002b1c8a24 */ /* 0x000fe200078e02ff */
[----:B------:R-:W-:Y:S01]  /*0d10*/  @!P1 LEA R26, P3, R42, c[0x0][0x160], 0x1 ;  /* 0x000058002a1a9a11 */ /* 0x000fe200078608ff */
[----:B------:R-:W-:Y:S01]  /*0d20*/  @!P2 IMAD R30, R48, c[0x0][0x180], RZ ;  /* 0x00006000301eaa24 */ /* 0x000fe200078e02ff */
[----:B------:R-:W-:Y:S01]  /*0d30*/  @!P0 SHF.R.S32.HI R31, RZ, 0x1f, R47 ;  /* 0x0000001fff1f8819 */ /* 0x000fe2000001142f */
[----:B------:R-:W-:Y:S01]  /*0d40*/  @!P0 IMAD R32, R32, 0x18, R37 ;  /* 0x0000001820208824 */ /* 0x000fe200078e0225 */
[----:B------:R-:W-:Y:S01]  /*0d50*/  @!P2 SHF.R.S32.HI R35, RZ, 0x1f, R49 ;  /* 0x0000001fff23a819 */ /* 0x000fe20000011431 */
[----:B------:R-:W-:Y:S01]  /*0d60*/  @!P2 IMAD R34, R44, 0x18, R46 ;  /* 0x000000182c22a824 */ /* 0x000fe200078e022e */
[----:B------:R-:W-:Y:S01]  /*0d70*/  @!P0 IADD3 R43, P4, R47, R28, RZ ;  /* 0x0000001c2f2b8210 */ /* 0x000fe20007f9e0ff */
[----:B------:R-:W-:Y:S01]  /*0d80*/  IMAD R47, R9, 0x10, R50 ;  /* 0x00000010092f7824 */ /* 0x000fe200078e0232 */
[----:B------:R-:W-:-:S02]  /*0d90*/  @!P2 IADD3 R37, P5, R49, R30, RZ ;  /* 0x0000001e3125a210 */ /* 0x000fc40007fbe0ff */
[----:B------:R-:W-:Y:S02]  /*0da0*/  @!P1 LEA.HI.X R27, R42, c[0x0][0x164], R27, 0x1, P3 ;  /* 0x000059002a1b9a11 */ /* 0x000fe400018f0c1b */
[----:B------:R-:W-:Y:S02]  /*0db0*/  @!P0 LEA.HI.X.SX32 R44, R28, R31, 0x1, P4 ;  /* 0x0000001f1c2c8211 */ /* 0x000fe400020f0eff */
[----:B------:R-:W-:Y:S02]  /*0dc0*/  @!P2 LEA.HI.X.SX32 R42, R30, R35, 0x1, P5 ;  /* 0x000000231e2aa211 */ /* 0x000fe400028f0eff */
[----:B------:R-:W-:Y:S02]  /*0dd0*/  @!P2 LEA R30, P4, R37, c[0x0][0x160], 0x1 ;  /* 0x00005800251eaa11 */ /* 0x000fe400078808ff */
[----:B------:R-:W-:Y:S01]  /*0de0*/  LEA.HI R35, R33, R33, RZ, 0x1 ;  /* 0x0000002121237211 */ /* 0x000fe200078f08ff */
[----:B------:R-:W-:Y:S01]  /*0df0*/  @!P1 IMAD R33, R29, 0x2, R45 ;  /* 0x000000021d219824 */ /* 0x000fe200078e022d */
[----:B------:R-:W-:-:S02]  /*0e00*/  @!P0 LEA R28, P3, R43, c[0x0][0x160], 0x1 ;  /* 0x000058002b1c8a11 */ /* 0x000fc400078608ff */
[----:B------:R-:W-:Y:S01]  /*0e10*/  @!P2 LEA.HI.X R31, R37, c[0x0][0x164], R42, 0x1, P4 ;  /* 0x00005900251faa11 */ /* 0x000fe200020f0c2a */
[----:B------:R-:W-:Y:S01]  /*0e20*/  @!P2 IMAD R37, R34, 0x2, R45 ;  /* 0x000000022225a824 */ /* 0x000fe200078e022d */
[----:B------:R-:W-:Y:S01]  /*0e30*/  SHF.R.S32.HI R42, RZ, 0x1, R35 ;  /* 0x00000001ff2a7819 */ /* 0x000fe20000011423 */
[----:B------:R-:W-:Y:S01]  /*0e40*/  @!P0 IMAD R35, R32, 0x2, R45 ;  /* 0x0000000220238824 */ /* 0x000fe200078e022d */
[----:B------:R-:W-:Y:S01]  /*0e50*/  @!P0 LEA.HI.X R29, R43, c[0x0][0x164], R44, 0x1, P3 ;  /* 0x000059002b1d8a11 */ /* 0x000fe200018f0c2c */
[----:B------:R-:W-:Y:S01]  /*0e60*/  @!PT LDS RZ, [RZ] ;  /* 0x00000000fffff984 */ /* 0x000fe20000000800 */
[----:B------:R-:W-:Y:S01]  /*0e70*/  @!PT LDS RZ, [RZ] ;  /* 0x00000000fffff984 */ /* 0x000fe20000000800 */
[----:B------:R-:W-:Y:S01]  /*0e80*/  @!PT LDS RZ, [RZ] ;  /* 0x00000000fffff984 */ /* 0x000fe20000000800 */
[----:B------:R1:W-:Y:S01]  /*0e90*/  @!P1 LDGSTS.E.128 [R33], [R26.64] ;  /* 0x000000001a219fae */ /* 0x0003e2000b921c46 */
[----:B------:R-:W-:Y:S01]  /*0ea0*/  ISETP.GE.AND P1, PT, R47, c[0x0][0x180], PT ;  /* 0x000060002f007a0c */ /* 0x000fe20003f26270 */
[----:B------:R-:W-:Y:S01]  /*0eb0*/  IMAD.IADD R43, R135, 0x1, R42 ;  /* 0x00000001872b7824 */ /* 0x000fe200078e022a */
[C---:B------:R-:W-:Y:S01]  /*0ec0*/  IADD3 R32, R25.reuse, 0x80, RZ ;  /* 0x0000008019207810 */ /* 0x040fe20007ffe0ff */
[----:B------:R1:W-:Y:S01]  /*0ed0*/  @!P0 LDGSTS.E.128 [R35], [R28.64] ;  /* 0x000000001c238fae */ /* 0x0003e2000b921c46 */
[----:B------:R-:W-:-:S02]  /*0ee0*/  ISETP.GE.AND P0, PT, R25, RZ, PT ;  /* 0x000000ff1900720c */ /* 0x000fc40003f06270 */
[----:B------:R-:W-:Y:S01]  /*0ef0*/  ISETP.GE.OR P1, PT, R43, c[0x0][0x178], P1 ;  /* 0x00005e002b007a0c */ /* 0x000fe20000f26670 */
[----:B------:R1:W-:-:S12]  /*0f00*/  @!P2 LDGSTS.E.128 [R37], [R30.64] ;  /* 0x000000001e25afae */ /* 0x0003d8000b921c46 */
[----:B------:R-:W-:Y:S05]  /*0f10*/  @P1 BRA `(.L_x_12) ;  /* 0x0000009000001947 */ /* 0x000fea0003800000 */
[----:B-1----:R-:W-:Y:S01]  /*0f20*/  IMAD R26, R43, c[0x0][0x180], RZ ;  /* 0x000060002b1a7a24 */ /* 0x002fe200078e02ff */
[----:B------:R-:W-:Y:S01]  /*0f30*/  SHF.R.S32.HI R27, RZ, 0x1f, R47 ;  /* 0x0000001fff1b7819 */ /* 0x000fe2000001142f */
[----:B------:R-:W-:-:S03]  /*0f40*/  IMAD R25, R42, 0x18, R50 ;  /* 0x000000182a197824 */ /* 0x000fc600078e0232 */
[----:B------:R-:W-:Y:S01]  /*0f50*/  IADD3 R28, P1, R47, R26, RZ ;  /* 0x0000001a2f1c7210 */ /* 0x000fe20007f3e0ff */
[----:B------:R-:W-:-:S03]  /*0f60*/  IMAD R25, R25, 0x2, R45 ;  /* 0x0000000219197824 */ /* 0x000fc600078e022d */
[----:B------:R-:W-:Y:S02]  /*0f70*/  LEA.HI.X.SX32 R27, R26, R27, 0x1, P1 ;  /* 0x0000001b1a1b7211 */ /* 0x000fe400008f0eff */
[----:B------:R-:W-:-:S04]  /*0f80*/  LEA R26, P1, R28, c[0x0][0x160], 0x1 ;  /* 0x000058001c1a7a11 */ /* 0x000fc800078208ff */
[----:B------:R-:W-:-:S05]  /*0f90*/  LEA.HI.X R27, R28, c[0x0][0x164], R27, 0x1, P1 ;  /* 0x000059001c1b7a11 */ /* 0x000fca00008f0c1b */
[----:B------:R1:W-:Y:S04]  /*0fa0*/  LDGSTS.E.128 [R25], [R26.64] ;  /* 0x000000001a197fae */ /* 0x0003e8000b921c46 */
.L_x_12:
[----:B-1----:R-:W-:Y:S05]  /*0fb0*/  BSYNC B2 ;  /* 0x0000000000027941 */ /* 0x002fea0003800000 */
.L_x_11:
[----:B------:R-:W-:Y:S01]  /*0fc0*/  IMAD.MOV.U32 R25, RZ, RZ, R32 ;  /* 0x000000ffff197224 */ /* 0x000fe200078e0020 */
[----:B------:R-:W-:Y:S05]  /*0fd0*/  @!P0 BRA `(.L_x_13) ;  /* 0xfffffa3000008947 */ /* 0x000fea000383ffff */
.L_x_10:
[----:B------:R-:W-:Y:S05]  /*0fe0*/  BSYNC B1 ;  /* 0x0000000000017941 */ /* 0x000fea0003800000 */
.L_x_9:
[----:B------:R-:W-:Y:S01]  /*0ff0*/  ISETP.NE.AND P0, PT, R10, RZ, PT ;  /* 0x000000ff0a00720c */ /* 0x000fe20003f05270 */
[----:B-1----:R-:W-:Y:S01]  /*1000*/  IMAD.MOV.U32 R26, RZ, RZ, 0x2100 ;  /* 0x00002100ff1a7424 */ /* 0x002fe200078e00ff */
[----:B------:R-:W-:Y:S01]  /*1010*/  BSSY B1, `(.L_x_14) ;  /* 0x000003d000017945 */ /* 0x000fe20003800000 */
[----:B------:R-:W-:Y:S02]  /*1020*/  IMAD.MOV.U32 R25, RZ, RZ, R136 ;  /* 0x000000ffff197224 */ /* 0x000fe400078e0088 */
[----:B------:R-:W-:-:S08]  /*1030*/  IMAD R47, R9, R26, 0x3080 ;  /* 0x00003080092f7424 */ /* 0x000fd000078e021a */
[----:B------:R-:W-:Y:S05]  /*1040*/  @!P0 BRA `(.L_x_15) ;  /* 0x0000039000008947 */ /* 0x000fea0003800000 */
[----:B------:R-:W-:Y:S01]  /*1050*/  IMAD R26, R9, 0x10, R134 ;  /* 0x00000010091a7824 */ /* 0x000fe200078e0286 */
[----:B------:R-:W-:Y:S01]  /*1060*/  ISETP.GE.AND P0, PT, R17, c[0x0][0x17c], PT ;  /* 0x00005f0011007a0c */ /* 0x000fe20003f06270 */
[----:B------:R-:W-:Y:S01]  /*1070*/  BSSY B2, `(.L_x_16) ;  /* 0x000000f000027945 */ /* 0x000fe20003800000 */
[----:B------:R-:W-:Y:S02]  /*1080*/  ISETP.NE.AND P1, PT, R10, 0x1, PT ;  /* 0x000000010a00780c */ /* 0x000fe40003f25270 */
[----:B------:R-:W-:-:S13]  /*1090*/  ISETP.GE.OR P0, PT, R26, c[0x0][0x180], P0 ;  /* 0x000060001a007a0c */ /* 0x000fda0000706670 */
[----:B------:R-:W-:Y:S05]  /*10a0*/  @P0 BRA `(.L_x_17) ;  /* 0x000000b000000947 */ /* 0x000fea0003800000 */
[----:B------:R-:W-:-:S05]  /*10b0*/  IMAD R26, R26, c[0x0][0x17c], RZ ;  /* 0x00005f001a1a7a24 */ /* 0x000fca00078e02ff */
        /* <DEDUP_REMOVED lines=10> */
.L_x_17:
[----:B------:R-:W-:Y:S05]  /*1160*/  BSYNC B2 ;  /* 0x0000000000027941 */ /* 0x000fea0003800000 */
.L_x_16:
[----:B-1----:R-:W-:Y:S01]  /*1170*/  IMAD.MOV.U32 R25, RZ, RZ, R2 ;  /* 0x000000ffff197224 */ /* 0x002fe200078e0002 */
        /* <DEDUP_REMOVED lines=18> */
.L_x_19:
[----:B------:R-:W-:Y:S05]  /*12a0*/  BSYNC B2 ;  /* 0x0000000000027941 */ /* 0x000fea0003800000 */
.L_x_18:
[----:B-1----:R-:W-:Y:S01]  /*12b0*/  IMAD.MOV.U32 R25, RZ, RZ, R3 ;  /* 0x000000ffff197224 */ /* 0x002fe200078e0003 */
[----:B------:R-:W-:Y:S05]  /*12c0*/  @!P1 BRA `(.L_x_15) ;  /* 0x0000011000009947 */ /* 0x000fea0003800000 */
[----:B------:R-:W-:Y:S01]  /*12d0*/  IMAD R26, R9, 0x10, R14 ;  /* 0x00000010091a7824 */ /* 0x000fe200078e020e */
[----:B------:R-:W-:Y:S01]  /*12e0*/  ISETP.GE.AND P0, PT, R23, c[0x0][0x17c], PT ;  /* 0x00005f0017007a0c */ /* 0x000fe20003f06270 */
[----:B------:R-:W-:-:S03]  /*12f0*/  IMAD.MOV.U32 R25, RZ, RZ, R7 ;  /* 0x000000ffff197224 */ /* 0x000fc600078e0007 */
[----:B------:R-:W-:-:S13]  /*1300*/  ISETP.GE.OR P0, PT, R26, c[0x0][0x180], P0 ;  /* 0x000060001a007a0c */ /* 0x000fda0000706670 */
[----:B------:R-:W-:Y:S05]  /*1310*/  @P0 BRA `(.L_x_15) ;  /* 0x000000c000000947 */ /* 0x000fea0003800000 */
[----:B------:R-:W-:Y:S02]  /*1320*/  IMAD R26, R26, c[0x0][0x17c], RZ ;  /* 0x00005f001a1a7a24 */ /* 0x000fe400078e02ff */
[----:B------:R-:W-:-:S03]  /*1330*/  IMAD R29, R24, 0x2, R47 ;  /* 0x00000002181d7824 */ /* 0x000fc600078e022f */
[----:B------:R-:W-:Y:S02]  /*1340*/  SHF.R.S32.HI R28, RZ, 0x1f, R26 ;  /* 0x0000001fff1c7819 */ /* 0x000fe4000001141a */
        /* <DEDUP_REMOVED lines=9> */
.L_x_15:
[----:B------:R-:W-:Y:S05]  /*13e0*/  BSYNC B1 ;  /* 0x0000000000017941 */ /* 0x000fea0003800000 */
.L_x_14:
[----:B------:R-:W-:Y:S01]  /*13f0*/  ISETP.GE.U32.AND P0, PT, R38, 0x60, PT ;  /* 0x000000602600780c */ /* 0x000fe20003f06070 */
[----:B------:R-:W-:-:S12]  /*1400*/  BSSY B1, `(.L_x_20) ;  /* 0x0000063000017945 */ /* 0x000fd80003800000 */
[----:B------:R-:W-:Y:S05]  /*1410*/  @!P0 BRA `(.L_x_21) ;  /* 0x0000061000008947 */ /* 0x000fea0003800000 */
.L_x_24:
[C---:B------:R-:W-:Y:S01]  /*1420*/  IADD3 R28, R25.reuse, 0x20, RZ ;  /* 0x00000020191c7810 */ /* 0x040fe20007ffe0ff */
[C---:B-1----:R-:W-:Y:S01]  /*1430*/  IMAD.SHL.U32 R26, R25.reuse, 0x8, RZ ;  /* 0x00000008191a7824 */ /* 0x042fe200078e00ff */
[----:B------:R-:W-:Y:S01]  /*1440*/  IADD3 R30, R25, 0x40, RZ ;  /* 0x00000040191e7810 */ /* 0x000fe20007ffe0ff */
[----:B------:R-:W-:Y:S01]  /*1450*/  BSSY B2, `(.L_x_22) ;  /* 0x000005b000027945 */ /* 0x000fe20003800000 */
[----:B------:R-:W-:Y:S02]  /*1460*/  SHF.R.S32.HI R29, RZ, 0x1f, R28 ;  /* 0x0000001fff1d7819 */ /* 0x000fe4000001141c */
[----:B------:R-:W-:Y:S01]  /*1470*/  SHF.R.S32.HI R27, RZ, 0x1f, R26 ;  /* 0x0000001fff1b7819 */ /* 0x000fe2000001141a */
[----:B------:R-:W-:Y:S01]  /*1480*/  IMAD.SHL.U32 R32, R30, 0x8, RZ ;  /* 0x000000081e207824 */ /* 0x000fe200078e00ff */
[----:B------:R-:W-:Y:S01]  /*1490*/  LEA.HI R29, R29, R28, RZ, 0x5 ;  /* 0x0000001c1d1d7211 */ /* 0x000fe200078f28ff */
[----:B------:R-:W-:Y:S01]  /*14a0*/  IMAD.SHL.U32 R28, R28, 0x8, RZ ;  /* 0x000000081c1c7824 */ /* 0x000fe200078e00ff */
[----:B------:R-:W-:-:S02]  /*14b0*/  LEA.HI R27, R27, R26, RZ, 0x8 ;  /* 0x0000001a1b1b7211 */ /* 0x000fc400078f40ff */
[----:B------:R-:W-:Y:S02]  /*14c0*/  SHF.R.S32.HI R35, RZ, 0x1f, R32 ;  /* 0x0000001fff237819 */ /* 0x000fe40000011420 */
[----:B------:R-:W-:Y:S02]  /*14d0*/  SHF.R.S32.HI R31, RZ, 0x1f, R28 ;  /* 0x0000001fff1f7819 */ /* 0x000fe4000001141c */
[----:B------:R-:W-:Y:S02]  /*14e0*/  LOP3.LUT R27, R27, 0xffffff00, RZ, 0xc0, !PT ;  /* 0xffffff001b1b7812 */ /* 0x000fe400078ec0ff */
[----:B------:R-:W-:Y:S02]  /*14f0*/  LEA.HI R31, R31, R28, RZ, 0x8 ;  /* 0x0000001c1f1f7211 */ /* 0x000fe400078f40ff */
[----:B------:R-:W-:Y:S01]  /*1500*/  LEA.HI R35, R35, R32, RZ, 0x8 ;  /* 0x0000002023237211 */ /* 0x000fe200078f40ff */
[----:B------:R-:W-:Y:S01]  /*1510*/  IMAD.IADD R37, R26, 0x1, -R27 ;  /* 0x000000011a257824 */ /* 0x000fe200078e0a1b */
[----:B------:R-:W-:-:S02]  /*1520*/  SHF.R.S32.HI R26, RZ, 0x1f, R25 ;  /* 0x0000001fff1a7819 */ /* 0x000fc40000011419 */
[----:B------:R-:W-:Y:S01]  /*1530*/  SHF.R.S32.HI R33, RZ, 0x1f, R30 ;  /* 0x0000001fff217819 */ /* 0x000fe2000001141e */
[----:B------:R-:W-:Y:S01]  /*1540*/  IMAD.IADD R45, R0, 0x1, R37 ;  /* 0x00000001002d7824 */ /* 0x000fe200078e0225 */
[----:B------:R-:W-:Y:S02]  /*1550*/  LOP3.LUT R31, R31, 0xffffff00, RZ, 0xc0, !PT ;  /* 0xffffff001f1f7812 */ /* 0x000fe400078ec0ff */
[----:B------:R-:W-:Y:S02]  /*1560*/  LOP3.LUT R35, R35, 0xffffff00, RZ, 0xc0, !PT ;  /* 0xffffff0023237812 */ /* 0x000fe400078ec0ff */
[----:B------:R-:W-:Y:S01]  /*1570*/  LEA.HI R26, R26, R25, RZ, 0x5 ;  /* 0x000000191a1a7211 */ /* 0x000fe200078f28ff */
[----:B------:R-:W-:Y:S01]  /*1580*/  IMAD.IADD R43, R28, 0x1, -R31 ;  /* 0x000000011c2b7824 */ /* 0x000fe200078e0a1f */
[----:B------:R-:W-:Y:S01]  /*1590*/  LEA.HI R33, R33, R30, RZ, 0x5 ;  /* 0x0000001e21217211 */ /* 0x000fe200078f28ff */
[----:B------:R-:W-:Y:S01]  /*15a0*/  IMAD.IADD R49, R32, 0x1, -R35 ;  /* 0x0000000120317824 */ /* 0x000fe200078e0a23 */
[----:B------:R-:W-:Y:S01]  /*15b0*/  SHF.R.S32.HI R28, RZ, 0x5, R26 ;  /* 0x00000005ff1c7819 */ /* 0x000fe2000001141a */
[C---:B------:R-:W-:Y:S01]  /*15c0*/  IMAD.IADD R44, R0.reuse, 0x1, R43 ;  /* 0x00000001002c7824 */ /* 0x040fe200078e022b */
[----:B------:R-:W-:Y:S01]  /*15d0*/  SHF.R.S32.HI R32, RZ, 0x5, R29 ;  /* 0x00000005ff207819 */ /* 0x000fe2000001141d */
[----:B------:R-:W-:Y:S01]  /*15e0*/  IMAD.IADD R51, R0, 0x1, R49 ;  /* 0x0000000100337824 */ /* 0x000fe200078e0231 */
[----:B------:R-:W-:Y:S01]  /*15f0*/  SHF.R.S32.HI R34, RZ, 0x5, R33 ;  /* 0x00000005ff227819 */ /* 0x000fe20000011421 */
[----:B------:R-:W-:Y:S01]  /*1600*/  IMAD R33, R9, 0x10, R28 ;  /* 0x0000001009217824 */ /* 0x000fe200078e021c */
[----:B------:R-:W-:Y:S01]  /*1610*/  IADD3 R27, R25, 0x60, RZ ;  /* 0x00000060191b7810 */ /* 0x000fe20007ffe0ff */
[----:B------:R-:W-:Y:S01]  /*1620*/  IMAD R42, R9, 0x10, R32 ;  /* 0x00000010092a7824 */ /* 0x000fe200078e0220 */
[----:B------:R-:W-:Y:S01]  /*1630*/  ISETP.GE.AND P1, PT, R45, c[0x0][0x17c], PT ;  /* 0x00005f002d007a0c */ /* 0x000fe20003f26270 */
[----:B------:R-:W-:Y:S01]  /*1640*/  IMAD R46, R9, 0x10, R34 ;  /* 0x00000010092e7824 */ /* 0x000fe200078e0222 */
[----:B------:R-:W-:Y:S01]  /*1650*/  ISETP.GE.AND P0, PT, R44, c[0x0][0x17c], PT ;  /* 0x00005f002c007a0c */ /* 0x000fe20003f06270 */
[----:B------:R-:W-:Y:S01]  /*1660*/  IMAD.SHL.U32 R30, R27, 0x8, RZ ;  /* 0x000000081b1e7824 */ /* 0x000fe200078e00ff */
[----:B------:R-:W-:-:S02]  /*1670*/  ISETP.GE.AND P2, PT, R51, c[0x0][0x17c], PT ;  /* 0x00005f0033007a0c */ /* 0x000fc40003f46270 */
[----:B------:R-:W-:Y:S02]  /*1680*/  ISETP.GE.OR P1, PT, R33, c[0x0][0x180], P1 ;  /* 0x0000600021007a0c */ /* 0x000fe40000f26670 */
[----:B------:R-:W-:Y:S02]  /*1690*/  ISETP.GE.OR P0, PT, R42, c[0x0][0x180], P0 ;  /* 0x000060002a007a0c */ /* 0x000fe40000706670 */
[----:B------:R-:W-:Y:S02]  /*16a0*/  ISETP.GE.OR P2, PT, R46, c[0x0][0x180], P2 ;  /* 0x000060002e007a0c */ /* 0x000fe40001746670 */
[----:B------:R-:W-:Y:S02]  /*16b0*/  SHF.R.S32.HI R31, RZ, 0x1f, R30 ;  /* 0x0000001fff1f7819 */ /* 0x000fe4000001141e */
[----:B------:R-:W-:Y:S02]  /*16c0*/  SHF.R.S32.HI R26, RZ, 0x1f, R27 ;  /* 0x0000001fff1a7819 */ /* 0x000fe4000001141b */
[----:B------:R-:W-:-:S02]  /*16d0*/  LEA.HI R31, R31, R30, RZ, 0x8 ;  /* 0x0000001e1f1f7211 */ /* 0x000fc400078f40ff */
[----:B------:R-:W-:Y:S01]  /*16e0*/  LEA.HI R35, R26, R27, RZ, 0x5 ;  /* 0x0000001b1a237211 */ /* 0x000fe200078f28ff */
[----:B------:R-:W-:Y:S01]  /*16f0*/  @!P1 IMAD R29, R28, 0x108, R37 ;  /* 0x000001081c1d9824 */ /* 0x000fe200078e0225 */
[----:B------:R-:W-:Y:S01]  /*1700*/  LOP3.LUT R31, R31, 0xffffff00, RZ, 0xc0, !PT ;  /* 0xffffff001f1f7812 */ /* 0x000fe200078ec0ff */
[----:B------:R-:W-:Y:S02]  /*1710*/  @!P0 IMAD R27, R42, c[0x0][0x17c], RZ ;  /* 0x00005f002a1b8a24 */ /* 0x000fe400078e02ff */
[----:B------:R-:W-:Y:S02]  /*1720*/  @!P2 IMAD R28, R46, c[0x0][0x17c], RZ ;  /* 0x00005f002e1caa24 */ /* 0x000fe400078e02ff */
[----:B------:R-:W-:Y:S01]  /*1730*/  @!P1 IMAD R26, R33, c[0x0][0x17c], RZ ;  /* 0x00005f00211a9a24 */ /* 0x000fe200078e02ff */
[----:B------:R-:W-:Y:S01]  /*1740*/  @!P2 SHF.R.S32.HI R33, RZ, 0x1f, R51 ;  /* 0x0000001fff21a819 */ /* 0x000fe20000011433 */
[----:B------:R-:W-:Y:S01]  /*1750*/  IMAD.IADD R53, R30, 0x1, -R31 ;  /* 0x000000011e357824 */ /* 0x000fe200078e0a1f */
[----:B------:R-:W-:Y:S01]  /*1760*/  @!P1 SHF.R.S32.HI R31, RZ, 0x1f, R45 ;  /* 0x0000001fff1f9819 */ /* 0x000fe2000001142d */
[----:B------:R-:W-:Y:S01]  /*1770*/  @!P0 IMAD R32, R32, 0x108, R43 ;  /* 0x0000010820208824 */ /* 0x000fe200078e022b */
[----:B------:R-:W-:Y:S01]  /*1780*/  @!P0 SHF.R.S32.HI R30, RZ, 0x1f, R44 ;  /* 0x0000001fff1e8819 */ /* 0x000fe2000001142c */
[----:B------:R-:W-:Y:S01]  /*1790*/  @!P2 IMAD R34, R34, 0x108, R49 ;  /* 0x000001082222a824 */ /* 0x000fe200078e0231 */
[----:B------:R-:W-:-:S02]  /*17a0*/  @!P0 IADD3 R43, P4, R44, R27, RZ ;  /* 0x0000001b2c2b8210 */ /* 0x000fc40007f9e0ff */
[----:B------:R-:W-:Y:S02]  /*17b0*/  @!P2 IADD3 R37, P5, R51, R28, RZ ;  /* 0x0000001c3325a210 */ /* 0x000fe40007fbe0ff */
[----:B------:R-:W-:Y:S02]  /*17c0*/  @!P1 IADD3 R45, P3, R45, R26, RZ ;  /* 0x0000001a2d2d9210 */ /* 0x000fe40007f7e0ff */
[----:B------:R-:W-:Y:S02]  /*17d0*/  @!P0 LEA.HI.X.SX32 R44, R27, R30, 0x1, P4 ;  /* 0x0000001e1b2c8211 */ /* 0x000fe400020f0eff */
[----:B------:R-:W-:Y:S01]  /*17e0*/  @!P2 LEA.HI.X.SX32 R42, R28, R33, 0x1, P5 ;  /* 0x000000211c2aa211 */ /* 0x000fe200028f0eff */
[----:B------:R-:W-:Y:S01]  /*17f0*/  @!P1 IMAD R33, R29, 0x2, R47 ;  /* 0x000000021d219824 */ /* 0x000fe200078e022f */
[----:B------:R-:W-:Y:S02]  /*1800*/  @!P1 LEA.HI.X.SX32 R46, R26, R31, 0x1, P3 ;  /* 0x0000001f1a2e9211 */ /* 0x000fe400018f0eff */
[----:B------:R-:W-:-:S02]  /*1810*/  @!P2 LEA R30, P5, R37, c[0x0][0x168], 0x1 ;  /* 0x00005a00251eaa11 */ /* 0x000fc400078a08ff */
[----:B------:R-:W-:Y:S02]  /*1820*/  @!P1 LEA R26, P3, R45, c[0x0][0x168], 0x1 ;  /* 0x00005a002d1a9a11 */ /* 0x000fe400078608ff */
[----:B------:R-:W-:Y:S02]  /*1830*/  @!P0 LEA R28, P4, R43, c[0x0][0x168], 0x1 ;  /* 0x00005a002b1c8a11 */ /* 0x000fe400078808ff */
[----:B------:R-:W-:Y:S01]  /*1840*/  @!P2 LEA.HI.X R31, R37, c[0x0][0x16c], R42, 0x1, P5 ;  /* 0x00005b00251faa11 */ /* 0x000fe200028f0c2a */
[----:B------:R-:W-:Y:S01]  /*1850*/  @!P2 IMAD R37, R34, 0x2, R47 ;  /* 0x000000022225a824 */ /* 0x000fe200078e022f */
[----:B------:R-:W-:Y:S01]  /*1860*/  @!P1 LEA.HI.X R27, R45, c[0x0][0x16c], R46, 0x1, P3 ;  /* 0x00005b002d1b9a11 */ /* 0x000fe200018f0c2e */
[----:B------:R-:W-:Y:S01]  /*1870*/  IMAD.IADD R45, R0, 0x1, R53 ;  /* 0x00000001002d7824 */ /* 0x000fe200078e0235 */
        /* <DEDUP_REMOVED lines=8> */
[----:B------:R-:W-:Y:S01]  /*1900*/  IMAD R43, R9, 0x10, R42 ;  /* 0x00000010092b7824 */ /* 0x000fe200078e022a */
[C---:B------:R-:W-:Y:S01]  /*1910*/  IADD3 R32, R25.reuse, 0x80, RZ ;  /* 0x0000008019207810 */ /* 0x040fe20007ffe0ff */
[----:B------:R1:W-:Y:S01]  /*1920*/  @!P0 LDGSTS.E.128 [R35], [R28.64] ;  /* 0x000000001c238fae */ /* 0x0003e2000b921c46 */
[----:B------:R-:W-:-:S02]  /*1930*/  ISETP.GE.AND P0, PT, R25, 0x180, PT ;  /* 0x000001801900780c */ /* 0x000fc40003f06270 */
        /* <DEDUP_REMOVED lines=12> */
.L_x_23:
[----:B-1----:R-:W-:Y:S05]  /*1a00*/  BSYNC B2 ;  /* 0x0000000000027941 */ /* 0x002fea0003800000 */
.L_x_22:
[----:B------:R-:W-:Y:S01]  /*1a10*/  IMAD.MOV.U32 R25, RZ, RZ, R32 ;  /* 0x000000ffff197224 */ /* 0x000fe200078e0020 */
[----:B------:R-:W-:Y:S05]  /*1a20*/  @!P0 BRA `(.L_x_24) ;  /* 0xfffff9f000008947 */ /* 0x000fea000383ffff */
.L_x_21:
[----:B------:R-:W-:Y:S05]  /*1a30*/  BSYNC B1 ;  /* 0x0000000000017941 */ /* 0x000fea0003800000 */
.L_x_20:
[----:B------:R-:W0:Y:S02]  /*1a40*/  LDGDEPBAR ;  /* 0x00000000000079af */ /* 0x000e240000000000 */
.L_x_2:
[----:B------:R-:W-:-:S04]  /*1a50*/  IADD3 R9, R9, 0x1, RZ ;  /* 0x0000000109097810 */ /* 0x000fc80007ffe0ff */
[----:B------:R-:W-:-:S13]  /*1a60*/  ISETP.GE.U32.AND P0, PT, R9, 0x3, PT ;  /* 0x000000030900780c */ /* 0x000fda0003f06070 */
[----:B------:R-:W-:Y:S01]  /*1a70*/  @P0 CALL.REL.NOINC `(.L_x_25) ;  /* 0x0000001000000944 */ /* 0x000fe20003c00000 */
[----:B------:R-:W-:Y:S05]  /*1a80*/  BRA `(.L_x_26) ;  /* 0xffffeb6000007947 */ /* 0x000fea000383ffff */
.L_x_25:
[----:B------:R-:W-:-:S04]  /*1a90*/  DEPBAR.LE SB0, 0x2 ;  /* 0x000080800000791a */ /* 0x000fc80000000000 */
.L_x_1:
[----:B------:R-:W-:Y:S05]  /*1aa0*/  BSYNC B0 ;  /* 0x0000000000007941 */ /* 0x000fea0003800000 */
.L_x_0:
[----:B------:R-:W-:Y:S01]  /*1ab0*/  IMAD.MOV.U32 R2, RZ, RZ, c[0x0][0x180] ;  /* 0x00006000ff027624 */ /* 0x000fe200078e00ff */
[----:B------:R-:W-:Y:S01]  /*1ac0*/  BAR.SYNC.DEFER_BLOCKING 0x0 ;  /* 0x0000000000007b1d */ /* 0x000fe20000010000 */
[----:B------:R-:W-:Y:S01]  /*1ad0*/  IMAD.MOV.U32 R102, RZ, RZ, RZ ;  /* 0x000000ffff667224 */ /* 0x000fe200078e00ff */
[----:B------:R-:W-:Y:S01]  /*1ae0*/  CS2R R100, SRZ ;  /* 0x0000000000647805 */ /* 0x000fe2000001ff00 */
[----:B------:R-:W-:Y:S01]  /*1af0*/  IMAD.MOV.U32 R104, RZ, RZ, RZ ;  /* 0x000000ffff687224 */ /* 0x000fe200078e00ff */
[----:B------:R-:W-:Y:S01]  /*1b00*/  ISETP.GE.AND P0, PT, R2, 0x1, PT ;  /* 0x000000010200780c */ /* 0x000fe20003f06270 */
[----:B------:R-:W-:Y:S01]  /*1b10*/  CS2R R98, SRZ ;  /* 0x0000000000627805 */ /* 0x000fe2000001ff00 */
[----:B------:R-:W-:Y:S01]  /*1b20*/  IMAD.MOV.U32 R106, RZ, RZ, RZ ;  /* 0x000000ffff6a7224 */ /* 0x000fe200078e00ff */
        /* <DEDUP_REMOVED lines=27> */
[----:B------:R-:W-:Y:S05]  /*1ce0*/  @!P0 BRA `(.L_x_27) ;  /* 0x000021c000008947 */ /* 0x000fea0003800000 */
[C---:B------:R-:W-:Y:S01]  /*1cf0*/  IMAD.SHL.U32 R157, R136.reuse, 0x8, RZ ;  /* 0x00000008889d7824 */ /* 0x040fe200078e00ff */
[C---:B------:R-:W-:Y:S01]  /*1d00*/  IADD3 R6, R136.reuse, 0x40, RZ ;  /* 0x0000004088067810 */ /* 0x040fe20007ffe0ff */
[----:B------:R-:W-:Y:S01]  /*1d10*/  IMAD.MOV.U32 R158, RZ, RZ, RZ ;  /* 0x000000ffff9e7224 */ /* 0x000fe200078e00ff */
[----:B------:R-:W-:Y:S01]  /*1d20*/  IADD3 R5, R136, 0x20, RZ ;  /* 0x0000002088057810 */ /* 0x000fe20007ffe0ff */
[----:B------:R-:W-:Y:S01]  /*1d30*/  IMAD.MOV.U32 R102, RZ, RZ, RZ ;  /* 0x000000ffff667224 */ /* 0x000fe200078e00ff */
[----:B------:R-:W-:Y:S01]  /*1d40*/  SHF.R.S32.HI R2, RZ, 0x1f, R157 ;  /* 0x0000001fff027819 */ /* 0x000fe2000001149d */
[----:B------:R-:W-:Y:S01]  /*1d50*/  IMAD.SHL.U32 R151, R6, 0x8, RZ ;  /* 0x0000000806977824 */ /* 0x000fe200078e00ff */
[----:B------:R-:W-:Y:S01]  /*1d60*/  LEA.HI R148, R136, R136, RZ, 0x1 ;  /* 0x0000008888947211 */ /* 0x000fe200078f08ff */
[----:B------:R-:W-:Y:S01]  /*1d70*/  IMAD.SHL.U32 R150, R5, 0x8, RZ ;  /* 0x0000000805967824 */ /* 0x000fe200078e00ff */
[CC--:B------:R-:W-:Y:S01]  /*1d80*/  LEA.HI R3, R2.reuse, R157.reuse, RZ, 0x4 ;  /* 0x0000009d02037211 */ /* 0x0c0fe200078f20ff */
[----:B------:R-:W-:Y:S01]  /*1d90*/  CS2R R100, SRZ ;  /* 0x0000000000647805 */ /* 0x000fe2000001ff00 */
[----:B------:R-:W-:Y:S01]  /*1da0*/  LEA.HI R4, R2, R157, RZ, 0x8 ;  /* 0x0000009d02047211 */ /* 0x000fe200078f40ff */
[----:B------:R-:W-:Y:S01]  /*1db0*/  IMAD.MOV.U32 R104, RZ, RZ, RZ ;  /* 0x000000ffff687224 */ /* 0x000fe200078e00ff */
[----:B------:R-:W-:Y:S01]  /*1dc0*/  LOP3.LUT R2, R3, 0xfffffff0, RZ, 0xc0, !PT ;  /* 0xfffffff003027812 */ /* 0x000fe200078ec0ff */
[----:B------:R-:W-:Y:S01]  /*1dd0*/  CS2R R98, SRZ ;  /* 0x0000000000627805 */ /* 0x000fe2000001ff00 */
[----:B------:R-:W-:Y:S01]  /*1de0*/  LOP3.LUT R4, R4, 0xffffff00, RZ, 0xc0, !PT ;  /* 0xffffff0004047812 */ /* 0x000fe200078ec0ff */
[----:B------:R-:W-:Y:S01]  /*1df0*/  IMAD.MOV.U32 R106, RZ, RZ, RZ ;  /* 0x000000ffff6a7224 */ /* 0x000fe200078e00ff */
[----:B------:R-:W-:Y:S01]  /*1e00*/  SHF.R.S32.HI R8, RZ, 0x1f, R151 ;  /* 0x0000001fff087819 */ /* 0x000fe20000011497 */
[C---:B------:R-:W-:Y:S01]  /*1e10*/  IMAD.IADD R159, R157.reuse, 0x1, -R2 ;  /* 0x000000019d9f7824 */ /* 0x040fe200078e0a02 */
[----:B------:R-:W-:Y:S01]  /*1e20*/  SHF.R.S32.HI R3, RZ, 0x1f, R150 ;  /* 0x0000001fff037819 */ /* 0x000fe20000011496 */
[----:B------:R-:W-:Y:S01]  /*1e30*/  IMAD.IADD R157, R157, 0x1, -R4 ;  /* 0x000000019d9d7824 */ /* 0x000fe200078e0a04 */
[----:B------:R-:W-:Y:S01]  /*1e40*/  LEA.HI R4, R8, R151, RZ, 0x4 ;  /* 0x0000009708047211 */ /* 0x000fe200078f20ff */
[----:B------:R-:W-:Y:S01]  /*1e50*/  CS2R R96, SRZ ;  /* 0x0000000000607805 */ /* 0x000fe2000001ff00 */
[----:B------:R-:W-:Y:S01]  /*1e60*/  LEA.HI R146, R5, R5, RZ, 0x1 ;  /* 0x0000000505927211 */ /* 0x000fe200078f08ff */
[----:B------:R-:W-:Y:S01]  /*1e70*/  IMAD.MOV.U32 R108, RZ, RZ, RZ ;  /* 0x000000ffff6c7224 */ /* 0x000fe200078e00ff */
[----:B------:R-:W-:Y:S01]  /*1e80*/  LOP3.LUT R4, R4, 0xfffffff0, RZ, 0xc0, !PT ;  /* 0xfffffff004047812 */ /* 0x000fe200078ec0ff */
[----:B------:R-:W-:Y:S01]  /*1e90*/  CS2R R94, SRZ ;  /* 0x00000000005e7805 */ /* 0x000fe2000001ff00 */
[----:B------:R-:W-:Y:S01]  /*1ea0*/  LEA.HI R144, R6, R6, RZ, 0x1 ;  /* 0x0000000606907211 */ /* 0x000fe200078f08ff */
[----:B------:R-:W-:Y:S01]  /*1eb0*/  IMAD.MOV.U32 R110, RZ, RZ, RZ ;  /* 0x000000ffff6e7224 */ /* 0x000fe200078e00ff */
[C---:B------:R-:W-:Y:S01]  /*1ec0*/  IMNMX R147, R136.reuse, 0x60, !PT ;  /* 0x0000006088937817 */ /* 0x040fe20007800200 */
[----:B------:R-:W-:Y:S01]  /*1ed0*/  IMAD.IADD R153, R151, 0x1, -R4 ;  /* 0x0000000197997824 */ /* 0x000fe200078e0a04 */
[----:B------:R-:W-:Y:S01]  /*1ee0*/  IMNMX R145, R136, 0x1e0, !PT ;  /* 0x000001e088917817 */ /* 0x000fe20007800200 */
[----:B------:R-:W-:Y:S01]  /*1ef0*/  CS2R R92, SRZ ;  /* 0x00000000005c7805 */ /* 0x000fe2000001ff00 */
[CC--:B------:R-:W-:Y:S01]  /*1f00*/  LEA.HI R2, R3.reuse, R150.reuse, RZ, 0x4 ;  /* 0x0000009603027211 */ /* 0x0c0fe200078f20ff */
[----:B------:R-:W-:Y:S01]  /*1f10*/  IMAD.MOV.U32 R112, RZ, RZ, RZ ;  /* 0x000000ffff707224 */ /* 0x000fe200078e00ff */
[----:B------:R-:W-:Y:S01]  /*1f20*/  LEA.HI R3, R3, R150, RZ, 0x8 ;  /* 0x0000009603037211 */ /* 0x000fe200078f40ff */
[----:B------:R-:W-:Y:S01]  /*1f30*/  CS2R R90, SRZ ;  /* 0x00000000005a7805 */ /* 0x000fe2000001ff00 */
[----:B------:R-:W-:Y:S01]  /*1f40*/  LEA.HI R8, R8, R151, RZ, 0x8 ;  /* 0x0000009708087211 */ /* 0x000fe200078f40ff */
[----:B------:R-:W-:Y:S01]  /*1f50*/  IMAD.MOV.U32 R114, RZ, RZ, RZ ;  /* 0x000000ffff727224 */ /* 0x000fe200078e00ff */
[----:B------:R-:W-:Y:S01]  /*1f60*/  SHF.R.S32.HI R148, RZ, 0x1, R148 ;  /* 0x00000001ff947819 */ /* 0x000fe20000011494 */
[----:B------:R-:W-:Y:S01]  /*1f70*/  CS2R R88, SRZ ;  /* 0x0000000000587805 */ /* 0x000fe2000001ff00 */
[----:B------:R-:W-:Y:S01]  /*1f80*/  SHF.R.S32.HI R146, RZ, 0x1, R146 ;  /* 0x00000001ff927819 */ /* 0x000fe20000011492 */
[----:B------:R-:W-:Y:S01]  /*1f90*/  IMAD.MOV.U32 R116, RZ, RZ, RZ ;  /* 0x000000ffff747224 */ /* 0x000fe200078e00ff */
[----:B------:R-:W-:Y:S01]  /*1fa0*/  SHF.R.S32.HI R144, RZ, 0x1, R144 ;  /* 0x00000001ff907819 */ /* 0x000fe20000011490 */
[C---:B------:R-:W-:Y:S01]  /*1fb0*/  IMAD.IADD R156, R135.reuse, 0x1, R148 ;  /* 0x00000001879c7824 */ /* 0x040fe200078e0294 */
[----:B------:R-:W-:Y:S01]  /*1fc0*/  SHF.R.S32.HI R4, RZ, 0x1f, R5 ;  /* 0x0000001fff047819 */ /* 0x000fe20000011405 */
[C---:B------:R-:W-:Y:S01]  /*1fd0*/  IMAD.IADD R154, R135.reuse, 0x1, R146 ;  /* 0x00000001879a7824 */ /* 0x040fe200078e0292 */
[----:B------:R-:W-:Y:S01]  /*1fe0*/  SHF.R.S32.HI R7, RZ, 0x1f, R6 ;  /* 0x0000001fff077819 */ /* 0x000fe20000011406 */
[----:B------:R-:W-:Y:S01]  /*1ff0*/  IMAD.IADD R152, R135, 0x1, R144 ;  /* 0x0000000187987824 */ /* 0x000fe200078e0290 */
[C---:B------:R-:W-:Y:S01]  /*2000*/  IADD3 R147, -R136.reuse, 0x1f, R147 ;  /* 0x0000001f88937810 */ /* 0x040fe20007ffe193 */
[----:B------:R-:W-:Y:S01]  /*2010*/  CS2R R86, SRZ ;  /* 0x0000000000567805 */ /* 0x000fe2000001ff00 */
[----:B------:R-:W-:Y:S01]  /*2020*/  IADD3 R145, -R136, 0x1f, R145 ;  /* 0x0000001f88917810 */ /* 0x000fe20007ffe191 */
[----:B------:R-:W-:Y:S01]  /*2030*/  IMAD.MOV.U32 R118, RZ, RZ, RZ ;  /* 0x000000ffff767224 */ /* 0x000fe200078e00ff */
[----:B------:R-:W-:Y:S01]  /*2040*/  LOP3.LUT R155, R2, 0xfffffff0, RZ, 0xc0, !PT ;  /* 0xfffffff0029b7812 */ /* 0x000fe200078ec0ff */
[----:B------:R-:W-:Y:S01]  /*2050*/  CS2R R84, SRZ ;  /* 0x0000000000547805 */ /* 0x000fe2000001ff00 */
[----:B------:R-:W-:Y:S01]  /*2060*/  LOP3.LUT R3, R3, 0xffffff00, RZ, 0xc0, !PT ;  /* 0xffffff0003037812 */ /* 0x000fe200078ec0ff */
[----:B------:R-:W-:Y:S01]  /*2070*/  IMAD.MOV.U32 R120, RZ, RZ, RZ ;  /* 0x000000ffff787224 */ /* 0x000fe200078e00ff */
[----:B------:R-:W-:Y:S01]  /*2080*/  LOP3.LUT R8, R8, 0xffffff00, RZ, 0xc0, !PT ;  /* 0xffffff0008087812 */ /* 0x000fe200078ec0ff */
[----:B------:R-:W-:Y:S01]  /*2090*/  IMAD.IADD R155, R150, 0x1, -R155 ;  /* 0x00000001969b7824 */ /* 0x000fe200078e0a9b */
[----:B------:R-:W-:Y:S01]  /*20a0*/  LEA.HI R4, R4, R5, RZ, 0x5 ;  /* 0x0000000504047211 */ /* 0x000fe200078f28ff */
[----:B------:R-:W-:Y:S01]  /*20b0*/  IMAD.IADD R150, R150, 0x1, -R3 ;  /* 0x0000000196967824 */ /* 0x000fe200078e0a03 */
[----:B------:R-:W-:Y:S01]  /*20c0*/  LEA.HI R7, R7, R6, RZ, 0x5 ;  /* 0x0000000607077211 */ /* 0x000fe200078f28ff */
[----:B------:R-:W-:Y:S01]  /*20d0*/  IMAD.IADD R151, R151, 0x1, -R8 ;  /* 0x0000000197977824 */ /* 0x000fe200078e0a08 */
[----:B------:R-:W-:Y:S01]  /*20e0*/  LEA.HI R141, R147, 0x1, RZ, 0x1b ;  /* 0x00000001938d7811 */ /* 0x000fe200078fd8ff */
[----:B------:R-:W-:Y:S01]  /*20f0*/  CS2R R82, SRZ ;  /* 0x0000000000527805 */ /* 0x000fe2000001ff00 */
[----:B------:R-:W-:Y:S01]  /*2100*/  LEA.HI R140, R145, 0x1, RZ, 0x1b ;  /* 0x00000001918c7811 */ /* 0x000fe200078fd8ff */
[----:B------:R-:W-:Y:S01]  /*2110*/  IMAD.MOV.U32 R122, RZ, RZ, RZ ;  /* 0x000000ffff7a7224 */ /* 0x000fe200078e00ff */
[----:B------:R-:W-:Y:S01]  /*2120*/  IADD3 R149, R136, 0x60, RZ ;  /* 0x0000006088957810 */ /* 0x000fe20007ffe0ff */
        /* <DEDUP_REMOVED lines=11> */
[----:B------:R-:W-:Y:S01]  /*21e0*/  SHF.R.S32.HI R143, RZ, 0x5, R4 ;  /* 0x00000005ff8f7819 */ /* 0x000fe20000011404 */
[----:B------:R-:W-:Y:S01]  /*21f0*/  IMAD R139, R156, c[0x0][0x180], RZ ;  /* 0x000060009c8b7a24 */ /* 0x000fe200078e02ff */
[----:B------:R-:W-:Y:S01]  /*2200*/  SHF.R.S32.HI R142, RZ, 0x5, R7 ;  /* 0x00000005ff8e7819 */ /* 0x000fe20000011407 */
[----:B------:R-:W-:Y:S01]  /*2210*/  IMAD R138, R154, c[0x0][0x180], RZ ;  /* 0x000060009a8a7a24 */ /* 0x000fe200078e02ff */
[----:B------:R-:W-:Y:S01]  /*2220*/  LOP3.LUT R141, R141, 0x3, RZ, 0xc0, !PT ;  /* 0x000000038d8d7812 */ /* 0x000fe200078ec0ff */
[----:B------:R-:W-:Y:S01]  /*2230*/  IMAD R137, R152, c[0x0][0x180], RZ ;  /* 0x0000600098897a24 */ /* 0x000fe200078e02ff */
[----:B------:R-:W-:-:S02]  /*2240*/  LOP3.LUT R140, R140, 0x3, RZ, 0xc0, !PT ;  /* 0x000000038c8c7812 */ /* 0x000fc400078ec0ff */
.L_x_53:
[----:B------:R-:W-:-:S13]  /*2250*/  ISETP.GE.AND P0, PT, R136, 0x20, PT ;  /* 0x000000208800780c */ /* 0x000fda0003f06270 */
[----:B-12---:R-:W-:Y:S05]  /*2260*/  @!P0 BRA `(.L_x_28) ;  /* 0x0000064000008947 */ /* 0x006fea0003800000 */
[----:B------:R-:W2:Y:S01]  /*2270*/  S2R R7, SR_LANEID ;  /* 0x0000000000077919 */ /* 0x000ea20000000000 */
[----:B------:R-:W-:Y:S01]  /*2280*/  LOP3.LUT R4, R158, 0x3, RZ, 0xc0, !PT ;  /* 0x000000039e047812 */ /* 0x000fe200078ec0ff */
[----:B------:R-:W-:Y:S01]  /*2290*/  WARPSYNC 0xffffffff ;  /* 0xffffffff00007948 */ /* 0x000fe20003800000 */
[--C-:B--2---:R-:W-:Y:S02]  /*22a0*/  SHF.R.U32.HI R5, RZ, 0x3, R7.reuse ;  /* 0x00000003ff057819 */ /* 0x104fe40000011607 */
[----:B------:R-:W-:Y:S02]  /*22b0*/  LOP3.LUT R6, R7, 0x7, RZ, 0xc0, !PT ;  /* 0x0000000707067812 */ /* 0x000fe400078ec0ff */
[----:B------:R-:W-:Y:S01]  /*22c0*/  SHF.R.U32.HI R7, RZ, 0x4, R7 ;  /* 0x00000004ff077819 */ /* 0x000fe20000011607 */
[----:B------:R-:W-:Y:S02]  /*22d0*/  IMAD.SHL.U32 R9, R5, 0x8, RZ ;  /* 0x0000000805097824 */ /* 0x000fe400078e00ff */
[----:B------:R-:W-:-:S02]  /*22e0*/  IMAD.MOV.U32 R5, RZ, RZ, 0xc00 ;  /* 0x00000c00ff057424 */ /* 0x000fc400078e00ff */
[----:B------:R-:W-:Y:S01]  /*22f0*/  IMAD.SHL.U32 R7, R7, 0x8, RZ ;  /* 0x0000000807077824 */ /* 0x000fe200078e00ff */
[----:B------:R-:W-:Y:S01]  /*2300*/  LOP3.LUT R60, R9, 0x8, R6, 0xe2, !PT ;  /* 0x00000008093c7812 */ /* 0x000fe200078ee206 */
[----:B------:R-:W-:Y:S01]  /*2310*/  IMAD R5, R4, R5, 0x80 ;  /* 0x0000008004057424 */ /* 0x000fe200078e0205 */
[----:B------:R-:W-:Y:S01]  /*2320*/  IADD3 R6, R134, -0x1, RZ ;  /* 0xffffffff86067810 */ /* 0x000fe20007ffe0ff */
[----:B------:R-:W-:-:S04]  /*2330*/  IMAD R4, R4, 0x2100, RZ ;  /* 0x0000210004047824 */ /* 0x000fc800078e02ff */
[----:B------:R-:W-:Y:S01]  /*2340*/  IMAD R5, R6, 0x3f0, R5 ;  /* 0x000003f006057824 */ /* 0x000fe200078e0205 */
[----:B------:R-:W-:Y:S01]  /*2350*/  IADD3 R9, R4, 0x30c0, RZ ;  /* 0x000030c004097810 */ /* 0x000fe20007ffe0ff */
[--C-:B------:R-:W-:Y:S01]  /*2360*/  IMAD R6, R60, 0x18, R7.reuse ;  /* 0x000000183c067824 */ /* 0x100fe200078e0207 */
[----:B------:R-:W-:Y:S01]  /*2370*/  IADD3 R13, R4, 0x30e0, RZ ;  /* 0x000030e0040d7810 */ /* 0x000fe20007ffe0ff */
[----:B------:R-:W-:Y:S01]  /*2380*/  IMAD R60, R60, 0x108, R7 ;  /* 0x000001083c3c7824 */ /* 0x000fe200078e0207 */
[----:B------:R-:W-:Y:S01]  /*2390*/  IADD3 R7, R4, 0x30a0, RZ ;  /* 0x000030a004077810 */ /* 0x000fe20007ffe0ff */
[----:B------:R-:W-:Y:S01]  /*23a0*/  IMAD.U32 R6, R6, 0x2, R5 ;  /* 0x0000000206067824 */ /* 0x000fe200078e0005 */
        /* <DEDUP_REMOVED lines=8> */
[----:B-1----:R-:W-:Y:S01]  /*2430*/  IADD3 R29, R4, 0x3160, RZ ;  /* 0x00003160041d7810 */ /* 0x002fe20007ffe0ff */
        /* <DEDUP_REMOVED lines=16> */
[C---:B------:R-:W-:Y:S01]  /*2540*/  IMAD.U32 R56, R60.reuse, 0x2, R49 ;  /* 0x000000023c387824 */ /* 0x040fe200078e0031 */
[----:B------:R-:W-:Y:S01]  /*2550*/  LDSM.16.M88.4 R4, [R6] ;  /* 0x000000000604783b */ /* 0x000fe20000000200 */
[----:B------:R-:W-:-:S02]  /*2560*/  IMAD.U32 R62, R60, 0x2, R53 ;  /* 0x000000023c3e7824 */ /* 0x000fc400078e0035 */
[C---:B------:R-:W-:Y:S01]  /*2570*/  IMAD.U32 R64, R60.reuse, 0x2, R57 ;  /* 0x000000023c407824 */ /* 0x040fe200078e0039 */
[----:B------:R-:W1:Y:S01]  /*2580*/  LDSM.16.MT88.4 R8, [R8] ;  /* 0x000000000808783b */ /* 0x000e620000004200 */
[----:B------:R-:W-:-:S03]  /*2590*/  IMAD.U32 R68, R60, 0x2, R61 ;  /* 0x000000023c447824 */ /* 0x000fc600078e003d */
[----:B------:R-:W2:Y:S04]  /*25a0*/  LDSM.16.MT88.4 R12, [R12] ;  /* 0x000000000c0c783b */ /* 0x000ea80000004200 */
[----:B------:R-:W3:Y:S04]  /*25b0*/  LDSM.16.MT88.4 R16, [R16] ;  /* 0x000000001010783b */ /* 0x000ee80000004200 */
[----:B------:R-:W4:Y:S04]  /*25c0*/  LDSM.16.MT88.4 R20, [R20] ;  /* 0x000000001414783b */ /* 0x000f280000004200 */
[----:B------:R-:W5:Y:S04]  /*25d0*/  LDSM.16.MT88.4 R24, [R24] ;  /* 0x000000001818783b */ /* 0x000f680000004200 */
[----:B------:R-:W3:Y:S04]  /*25e0*/  LDSM.16.MT88.4 R28, [R28] ;  /* 0x000000001c1c783b */ /* 0x000ee80000004200 */
[----:B------:R-:W3:Y:S04]  /*25f0*/  LDSM.16.MT88.4 R32, [R32] ;  /* 0x000000002020783b */ /* 0x000ee80000004200 */
[----:B------:R-:W3:Y:S04]  /*2600*/  LDSM.16.MT88.4 R36, [R36] ;  /* 0x000000002424783b */ /* 0x000ee80000004200 */
[----:B------:R-:W3:Y:S04]  /*2610*/  LDSM.16.MT88.4 R40, [R40] ;  /* 0x000000002828783b */ /* 0x000ee80000004200 */
[----:B------:R-:W4:Y:S04]  /*2620*/  LDSM.16.MT88.4 R44, [R44] ;  /* 0x000000002c2c783b */ /* 0x000f280000004200 */
[----:B------:R-:W4:Y:S01]  /*2630*/  LDSM.16.MT88.4 R48, [R48] ;  /* 0x000000003030783b */ /* 0x000f220000004200 */
[C---:B-1----:R-:W-:Y:S03]  /*2640*/  HMMA.16816.F16 R2, R4.reuse, R8, R2 ;  /* 0x000000080402723c */ /* 0x042fe60000000802 */
[----:B------:R-:W1:Y:S04]  /*2650*/  LDSM.16.MT88.4 R52, [R52] ;  /* 0x000000003434783b */ /* 0x000e680000004200 */
[----:B------:R-:W1:Y:S01]  /*2660*/  LDSM.16.MT88.4 R56, [R56] ;  /* 0x000000003838783b */ /* 0x000e620000004200 */
[C---:B------:R-:W-:Y:S03]  /*2670*/  HMMA.16816.F16 R132, R4.reuse, R10, R132 ;  /* 0x0000000a0484723c */ /* 0x040fe60000000884 */
[----:B------:R-:W1:Y:S04]  /*2680*/  LDSM.16.MT88.4 R60, [R62] ;  /* 0x000000003e3c783b */ /* 0x000e680000004200 */
[----:B------:R-:W1:Y:S01]  /*2690*/  LDSM.16.MT88.4 R64, [R64] ;  /* 0x000000004040783b */ /* 0x000e620000004200 */
[C---:B--2---:R-:W-:Y:S03]  /*26a0*/  HMMA.16816.F16 R72, R4.reuse, R12, R72 ;  /* 0x0000000c0448723c */ /* 0x044fe60000000848 */
[----:B------:R-:W2:Y:S05]  /*26b0*/  LDSM.16.MT88.4 R68, [R68] ;  /* 0x000000004444783b */ /* 0x000eaa0000004200 */
[C---:B------:R-:W-:Y:S08]  /*26c0*/  HMMA.16816.F16 R130, R4.reuse, R14, R130 ;  /* 0x0000000e0482723c */ /* 0x040ff00000000882 */
[C---:B---3--:R-:W-:Y:S08]  /*26d0*/  HMMA.16816.F16 R74, R4.reuse, R16, R74 ;  /* 0x00000010044a723c */ /* 0x048ff0000000084a */
[C---:B------:R-:W-:Y:S08]  /*26e0*/  HMMA.16816.F16 R128, R4.reuse, R18, R128 ;  /* 0x000000120480723c */ /* 0x040ff00000000880 */
[C---:B----4-:R-:W-:Y:S08]  /*26f0*/  HMMA.16816.F16 R76, R4.reuse, R20, R76 ;  /* 0x00000014044c723c */ /* 0x050ff0000000084c */
[C---:B------:R-:W-:Y:S08]  /*2700*/  HMMA.16816.F16 R126, R4.reuse, R22, R126 ;  /* 0x00000016047e723c */ /* 0x040ff0000000087e */
[C---:B-----5:R-:W-:Y:S08]  /*2710*/  HMMA.16816.F16 R78, R4.reuse, R24, R78 ;  /* 0x00000018044e723c */ /* 0x060ff0000000084e */
[C---:B------:R-:W-:Y:S08]  /*2720*/  HMMA.16816.F16 R124, R4.reuse, R26, R124 ;  /* 0x0000001a047c723c */ /* 0x040ff0000000087c */
        /* <DEDUP_REMOVED lines=12> */
[C---:B-1----:R-:W-:Y:S08]  /*27f0*/  HMMA.16816.F16 R92, R4.reuse, R52, R92 ;  /* 0x00000034045c723c */ /* 0x042ff0000000085c */
[C---:B------:R-:W-:Y:S08]  /*2800*/  HMMA.16816.F16 R110, R4.reuse, R54, R110 ;  /* 0x00000036046e723c */ /* 0x040ff0000000086e */
[C---:B------:R-:W-:Y:S08]  /*2810*/  HMMA.16816.F16 R94, R4.reuse, R56, R94 ;  /* 0x00000038045e723c */ /* 0x040ff0000000085e */
[C---:B------:R-:W-:Y:S08]  /*2820*/  HMMA.16816.F16 R108, R4.reuse, R58, R108 ;  /* 0x0000003a046c723c */ /* 0x040ff0000000086c */
[C---:B------:R-:W-:Y:S08]  /*2830*/  HMMA.16816.F16 R96, R4.reuse, R60, R96 ;  /* 0x0000003c0460723c */ /* 0x040ff00000000860 */
[C---:B------:R-:W-:Y:S08]  /*2840*/  HMMA.16816.F16 R106, R4.reuse, R62, R106 ;  /* 0x0000003e046a723c */ /* 0x040ff0000000086a */
[C---:B------:R-:W-:Y:S08]  /*2850*/  HMMA.16816.F16 R98, R4.reuse, R64, R98 ;  /* 0x000000400462723c */ /* 0x040ff00000000862 */
[C---:B------:R-:W-:Y:S08]  /*2860*/  HMMA.16816.F16 R104, R4.reuse, R66, R104 ;  /* 0x000000420468723c */ /* 0x040ff00000000868 */
[C---:B--2---:R-:W-:Y:S08]  /*2870*/  HMMA.16816.F16 R100, R4.reuse, R68, R100 ;  /* 0x000000440464723c */ /* 0x044ff00000000864 */
[----:B------:R-:W-:Y:S01]  /*2880*/  HMMA.16816.F16 R102, R4, R70, R102 ;  /* 0x000000460466723c */ /* 0x000fe20000000866 */
[----:B------:R-:W-:Y:S10]  /*2890*/  @!UPT UIADD3 URZ, URZ, URZ, URZ ;  /* 0x0000003f3f3ff290 */ /* 0x000ff4000fffe03f */
[----:B------:R-:W-:Y:S11]  /*28a0*/  BRA `(.L_x_29) ;  /* 0x000015a000007947 */ /* 0x000ff60003800000 */
.L_x_28:
[----:B------:R-:W-:-:S04]  /*28b0*/  IADD3 R4, R158, 0x3, RZ ;  /* 0x000000039e047810 */ /* 0x000fc80007ffe0ff */
[----:B------:R-:W-:-:S13]  /*28c0*/  ISETP.GE.AND P0, PT, R4, UR5, PT ;  /* 0x0000000504007c0c */ /* 0x000fda000bf06270 */
[----:B------:R-:W-:Y:S05]  /*28d0*/  @!P0 BRA `(.L_x_30) ;  /* 0x0000002000008947 */ /* 0x000fea0003800000 */
[----:B------:R-:W-:-:S04]  /*28e0*/  DEPBAR.LE SB0, 0x0 ;  /* 0x000080000000791a */ /* 0x000fc80000000000 */
[----:B------:R-:W-:Y:S05]  /*28f0*/  BRA `(.L_x_29) ;  /* 0x0000155000007947 */ /* 0x000fea0003800000 */
.L_x_30:
[----:B------:R-:W-:Y:S01]  /*2900*/  ISETP.GT.AND P0, PT, R136, 0x7f, PT ;  /* 0x0000007f8800780c */ /* 0x000fe20003f04270 */
[----:B------:R-:W-:-:S12]  /*2910*/  BSSY B1, `(.L_x_31) ;  /* 0x00000a3000017945 */ /* 0x000fd80003800000 */
[----:B------:R-:W-:Y:S05]  /*2920*/  @P0 BRA `(.L_x_32) ;  /* 0x00000a1000000947 */ /* 0x000fea0003800000 */
[----:B------:R-:W-:Y:S01]  /*2930*/  ISETP.NE.AND P0, PT, R141, RZ, PT ;  /* 0x000000ff8d00720c */ /* 0x000fe20003f05270 */
[----:B------:R-:W-:Y:S01]  /*2940*/  IMAD.MOV.U32 R6, RZ, RZ, 0xc00 ;  /* 0x00000c00ff067424 */ /* 0x000fe200078e00ff */
[----:B------:R-:W-:Y:S01]  /*2950*/  LOP3.LUT R5, R4, 0x3, RZ, 0xc0, !PT ;  /* 0x0000000304057812 */ /* 0x000fe200078ec0ff */
[----:B------:R-:W-:Y:S01]  /*2960*/  BSSY B0, `(.L_x_33) ;  /* 0x000003d000007945 */ /* 0x000fe20003800000 */
[----:B------:R-:W-:-:S03]  /*2970*/  IMAD.MOV.U32 R9, RZ, RZ, R136 ;  /* 0x000000ffff097224 */ /* 0x000fc600078e0088 */
[----:B------:R-:W-:-:S06]  /*2980*/  IMAD R5, R5, R6, 0x80 ;  /* 0x0000008005057424 */ /* 0x000fcc00078e0206 */
[----:B------:R-:W-:Y:S05]  /*2990*/  @!P0 BRA `(.L_x_34) ;  /* 0x0000039000008947 */ /* 0x000fea0003800000 */
[----:B------:R-:W-:Y:S01]  /*29a0*/  IMAD R8, R4, 0x10, R159 ;  /* 0x0000001004087824 */ /* 0x000fe200078e029f */
[----:B------:R-:W-:Y:S01]  /*29b0*/  BSSY B2, `(.L_x_35) ;  /* 0x0000010000027945 */ /* 0x000fe20003800000 */
[----:B------:R-:W-:-:S03]  /*29c0*/  ISETP.NE.AND P1, PT, R141, 0x1, PT ;  /* 0x000000018d00780c */ /* 0x000fc60003f25270 */
[----:B------:R-:W-:-:S04]  /*29d0*/  ISETP.GE.AND P0, PT, R8, c[0x0][0x180], PT ;  /* 0x0000600008007a0c */ /* 0x000fc80003f06270 */
[----:B------:R-:W-:-:S13]  /*29e0*/  ISETP.GE.OR P0, PT, R156, c[0x0][0x178], P0 ;  /* 0x00005e009c007a0c */ /* 0x000fda0000706670 */
[----:B------:R-:W-:Y:S05]  /*29f0*/  @P0 BRA `(.L_x_36) ;  /* 0x000000b000000947 */ /* 0x000fea0003800000 */
[----:B------:R-:W-:Y:S01]  /*2a00*/  SHF.R.S32.HI R6, RZ, 0x1f, R8 ;  /* 0x0000001fff067819 */ /* 0x000fe20000011408 */
[----:B------:R-:W-:Y:S01]  /*2a10*/  IMAD R10, R148, 0x18, R159 ;  /* 0x00000018940a7824 */ /* 0x000fe200078e029f */
[----:B------:R-:W-:-:S03]  /*2a20*/  IADD3 R7, P0, R139, R8, RZ ;  /* 0x000000088b077210 */ /* 0x000fc60007f1e0ff */
[----:B------:R-:W-:Y:S01]  /*2a30*/  IMAD R9, R10, 0x2, R5 ;  /* 0x000000020a097824 */ /* 0x000fe200078e0205 */
[----:B------:R-:W-:Y:S02]  /*2a40*/  LEA.HI.X.SX32 R8, R139, R6, 0x1, P0 ;  /* 0x000000068b087211 */ /* 0x000fe400000f0eff */
[----:B------:R-:W-:-:S04]  /*2a50*/  LEA R6, P0, R7, c[0x0][0x160], 0x1 ;  /* 0x0000580007067a11 */ /* 0x000fc800078008ff */
[----:B------:R-:W-:-:S05]  /*2a60*/  LEA.HI.X R7, R7, c[0x0][0x164], R8, 0x1, P0 ;  /* 0x0000590007077a11 */ /* 0x000fca00000f0c08 */
[----:B------:R-:W-:Y:S01]  /*2a70*/  @!PT LDS RZ, [RZ] ;  /* 0x00000000fffff984 */ /* 0x000fe20000000800 */
[----:B------:R-:W-:Y:S01]  /*2a80*/  @!PT LDS RZ, [RZ] ;  /* 0x00000000fffff984 */ /* 0x000fe20000000800 */
[----:B------:R-:W-:Y:S01]  /*2a90*/  @!PT LDS RZ, [RZ] ;  /* 0x00000000fffff984 */ /* 0x000fe20000000800 */
[----:B------:R2:W-:Y:S04]  /*2aa0*/  LDGSTS.E.128 [R9], [R6.64] ;  /* 0x0000000006097fae */ /* 0x0005e8000b921c46 */
.L_x_36:
[----:B------:R-:W-:Y:S05]  /*2ab0*/  BSYNC B2 ;  /* 0x0000000000027941 */ /* 0x000fea0003800000 */
.L_x_35:
[----:B--2---:R-:W-:Y:S01]  /*2ac0*/  IADD3 R9, R136, 0x20, RZ ;  /* 0x0000002088097810 */ /* 0x004fe20007ffe0ff */
        /* <DEDUP_REMOVED lines=18> */
.L_x_38:
[----:B------:R-:W-:Y:S05]  /*2bf0*/  BSYNC B2 ;  /* 0x0000000000027941 */ /* 0x000fea0003800000 */
.L_x_37:
[----:B--2---:R-:W-:Y:S01]  /*2c00*/  IADD3 R9, R136, 0x40, RZ ;  /* 0x0000004088097810 */ /* 0x004fe20007ffe0ff */
        /* <DEDUP_REMOVED lines=8> */
[C---:B------:R-:W-:Y:S01]  /*2c90*/  IADD3 R7, P0, R137.reuse, R8, RZ ;  /* 0x0000000889077210 */ /* 0x040fe20007f1e0ff */
[----:B------:R-:W-:Y:S02]  /*2ca0*/  IMAD.MOV.U32 R9, RZ, RZ, R149 ;  /* 0x000000ffff097224 */ /* 0x000fe400078e0095 */
        /* <DEDUP_REMOVED lines=8> */
.L_x_34:
[----:B------:R-:W-:Y:S05]  /*2d30*/  BSYNC B0 ;  /* 0x0000000000007941 */ /* 0x000fea0003800000 */
.L_x_33:
[----:B------:R-:W-:-:S13]  /*2d40*/  ISETP.GE.U32.AND P0, PT, R147, 0x60, PT ;  /* 0x000000609300780c */ /* 0x000fda0003f06070 */
[----:B------:R-:W-:Y:S05]  /*2d50*/  @!P0 BRA `(.L_x_32) ;  /* 0x000005e000008947 */ /* 0x000fea0003800000 */
[----:B------:R-:W-:-:S05]  /*2d60*/  IMAD.SHL.U32 R8, R9, 0x8, RZ ;  /* 0x0000000809087824 */ /* 0x000fca00078e00ff */
.L_x_41:
[C---:B--2---:R-:W-:Y:S01]  /*2d70*/  IADD3 R6, R8.reuse, 0x100, RZ ;  /* 0x0000010008067810 */ /* 0x044fe20007ffe0ff */
[----:B------:R-:W-:Y:S01]  /*2d80*/  BSSY B0, `(.L_x_39) ;  /* 0x0000058000007945 */ /* 0x000fe20003800000 */
[----:B------:R-:W-:Y:S02]  /*2d90*/  IADD3 R12, R8, 0x200, RZ ;  /* 0x00000200080c7810 */ /* 0x000fe40007ffe0ff */
[----:B------:R-:W-:Y:S02]  /*2da0*/  SHF.R.S32.HI R7, RZ, 0x1f, R6 ;  /* 0x0000001fff077819 */ /* 0x000fe40000011406 */
[----:B------:R-:W-:Y:S02]  /*2db0*/  SHF.R.S32.HI R11, RZ, 0x1f, R12 ;  /* 0x0000001fff0b7819 */ /* 0x000fe4000001140c */
[----:B------:R-:W-:Y:S02]  /*2dc0*/  LEA.HI R10, R7, R6, RZ, 0x4 ;  /* 0x00000006070a7211 */ /* 0x000fe400078f20ff */
[----:B------:R-:W-:-:S02]  /*2dd0*/  SHF.R.S32.HI R7, RZ, 0x1f, R8 ;  /* 0x0000001fff077819 */ /* 0x000fc40000011408 */
[----:B------:R-:W-:Y:S02]  /*2de0*/  LEA.HI R13, R11, R12, RZ, 0x4 ;  /* 0x0000000c0b0d7211 */ /* 0x000fe400078f20ff */
[----:B------:R-:W-:Y:S02]  /*2df0*/  LEA.HI R7, R7, R8, RZ, 0x4 ;  /* 0x0000000807077211 */ /* 0x000fe400078f20ff */
[----:B------:R-:W-:Y:S02]  /*2e00*/  LOP3.LUT R11, R10, 0xfffffff0, RZ, 0xc0, !PT ;  /* 0xfffffff00a0b7812 */ /* 0x000fe400078ec0ff */
[----:B------:R-:W-:Y:S02]  /*2e10*/  LOP3.LUT R13, R13, 0xfffffff0, RZ, 0xc0, !PT ;  /* 0xfffffff00d0d7812 */ /* 0x000fe400078ec0ff */
[----:B------:R-:W-:Y:S01]  /*2e20*/  LOP3.LUT R7, R7, 0xfffffff0, RZ, 0xc0, !PT ;  /* 0xfffffff007077812 */ /* 0x000fe200078ec0ff */
[----:B------:R-:W-:Y:S01]  /*2e30*/  IMAD.IADD R17, R6, 0x1, -R11 ;  /* 0x0000000106117824 */ /* 0x000fe200078e0a0b */
[C---:B------:R-:W-:Y:S01]  /*2e40*/  IADD3 R10, R9.reuse, 0x20, RZ ;  /* 0x00000020090a7810 */ /* 0x040fe20007ffe0ff */
[----:B------:R-:W-:Y:S01]  /*2e50*/  IMAD.IADD R19, R12, 0x1, -R13 ;  /* 0x000000010c137824 */ /* 0x000fe200078e0a0d */
[C---:B------:R-:W-:Y:S01]  /*2e60*/  LEA.HI R6, R9.reuse, R9, RZ, 0x1 ;  /* 0x0000000909067211 */ /* 0x040fe200078f08ff */
[----:B------:R-:W-:Y:S01]  /*2e70*/  IMAD.IADD R13, R8, 0x1, -R7 ;  /* 0x00000001080d7824 */ /* 0x000fe200078e0a07 */
[----:B------:R-:W-:Y:S01]  /*2e80*/  IADD3 R11, R9, 0x40, RZ ;  /* 0x00000040090b7810 */ /* 0x000fe20007ffe0ff */
[----:B------:R-:W-:Y:S01]  /*2e90*/  IMAD R21, R4, 0x10, R17 ;  /* 0x0000001004157824 */ /* 0x000fe200078e0211 */
[----:B------:R-:W-:Y:S01]  /*2ea0*/  LEA.HI R10, R10, R10, RZ, 0x1 ;  /* 0x0000000a0a0a7211 */ /* 0x000fe200078f08ff */
[C---:B------:R-:W-:Y:S01]  /*2eb0*/  IMAD R15, R4.reuse, 0x10, R13 ;  /* 0x00000010040f7824 */ /* 0x040fe200078e020d */
[----:B------:R-:W-:Y:S01]  /*2ec0*/  SHF.R.S32.HI R14, RZ, 0x1, R6 ;  /* 0x00000001ff0e7819 */ /* 0x000fe20000011406 */
[----:B------:R-:W-:Y:S01]  /*2ed0*/  IMAD R24, R4, 0x10, R19 ;  /* 0x0000001004187824 */ /* 0x000fe200078e0213 */
[----:B------:R-:W-:-:S02]  /*2ee0*/  LEA.HI R11, R11, R11, RZ, 0x1 ;  /* 0x0000000b0b0b7211 */ /* 0x000fc400078f08ff */
[----:B------:R-:W-:Y:S01]  /*2ef0*/  SHF.R.S32.HI R10, RZ, 0x1, R10 ;  /* 0x00000001ff0a7819 */ /* 0x000fe2000001140a */
[----:B------:R-:W-:Y:S01]  /*2f00*/  IMAD.IADD R6, R135, 0x1, R14 ;  /* 0x0000000187067824 */ /* 0x000fe200078e020e */
[----:B------:R-:W-:Y:S02]  /*2f10*/  SHF.R.S32.HI R18, RZ, 0x1, R11 ;  /* 0x00000001ff127819 */ /* 0x000fe4000001140b */
[----:B------:R-:W-:Y:S01]  /*2f20*/  ISETP.GE.AND P1, PT, R15, c[0x0][0x180], PT ;  /* 0x000060000f007a0c */ /* 0x000fe20003f26270 */
[----:B------:R-:W-:Y:S01]  /*2f30*/  IMAD.IADD R11, R135, 0x1, R10 ;  /* 0x00000001870b7824 */ /* 0x000fe200078e020a */
[----:B------:R-:W-:Y:S01]  /*2f40*/  ISETP.GE.AND P0, PT, R21, c[0x0][0x180], PT ;  /* 0x0000600015007a0c */ /* 0x000fe20003f06270 */
[----:B------:R-:W-:Y:S01]  /*2f50*/  IMAD.IADD R22, R135, 0x1, R18 ;  /* 0x0000000187167824 */ /* 0x000fe200078e0212 */
[----:B------:R-:W-:Y:S02]  /*2f60*/  IADD3 R12, R8, 0x300, RZ ;  /* 0x00000300080c7810 */ /* 0x000fe40007ffe0ff */
[----:B------:R-:W-:-:S02]  /*2f70*/  ISETP.GE.OR P1, PT, R6, c[0x0][0x178], P1 ;  /* 0x00005e0006007a0c */ /* 0x000fc40000f26670 */
[----:B------:R-:W-:Y:S02]  /*2f80*/  ISETP.GE.AND P2, PT, R24, c[0x0][0x180], PT ;  /* 0x0000600018007a0c */ /* 0x000fe40003f46270 */
[----:B------:R-:W-:Y:S02]  /*2f90*/  ISETP.GE.OR P0, PT, R11, c[0x0][0x178], P0 ;  /* 0x00005e000b007a0c */ /* 0x000fe40000706670 */
[----:B------:R-:W-:Y:S02]  /*2fa0*/  SHF.R.S32.HI R7, RZ, 0x1f, R12 ;  /* 0x0000001fff077819 */ /* 0x000fe4000001140c */
[----:B------:R-:W-:Y:S02]  /*2fb0*/  ISETP.GE.OR P2, PT, R22, c[0x0][0x178], P2 ;  /* 0x00005e0016007a0c */ /* 0x000fe40001746670 */
[----:B------:R-:W-:-:S03]  /*2fc0*/  LEA.HI R7, R7, R12, RZ, 0x4 ;  /* 0x0000000c07077211 */ /* 0x000fc600078f20ff */
[----:B------:R-:W-:Y:S01]  /*2fd0*/  @!P1 IMAD R6, R6, c[0x0][0x180], RZ ;  /* 0x0000600006069a24 */ /* 0x000fe200078e02ff */
[----:B------:R-:W-:Y:S01]  /*2fe0*/  LOP3.LUT R7, R7, 0xfffffff0, RZ, 0xc0, !PT ;  /* 0xfffffff007077812 */ /* 0x000fe200078ec0ff */
[----:B------:R-:W-:Y:S02]  /*2ff0*/  @!P1 IMAD R14, R14, 0x18, R13 ;  /* 0x000000180e0e9824 */ /* 0x000fe400078e020d */
[----:B------:R-:W-:Y:S01]  /*3000*/  @!P0 IMAD R16, R10, 0x18, R17 ;  /* 0x000000180a108824 */ /* 0x000fe200078e0211 */
[----:B------:R-:W-:Y:S01]  /*3010*/  @!P0 SHF.R.S32.HI R13, RZ, 0x1f, R21 ;  /* 0x0000001fff0d8819 */ /* 0x000fe20000011415 */
[----:B------:R-:W-:Y:S01]  /*3020*/  IMAD.IADD R23, R12, 0x1, -R7 ;  /* 0x000000010c177824 */ /* 0x000fe200078e0a07 */
[----:B------:R-:W-:Y:S01]  /*3030*/  @!P1 SHF.R.S32.HI R7, RZ, 0x1f, R15 ;  /* 0x0000001fff079819 */ /* 0x000fe2000001140f */
[----:B------:R-:W-:Y:S01]  /*3040*/  @!P0 IMAD R10, R11, c[0x0][0x180], RZ ;  /* 0x000060000b0a8a24 */ /* 0x000fe200078e02ff */
[----:B------:R-:W-:Y:S01]  /*3050*/  @!P1 IADD3 R15, P3, R15, R6, RZ ;  /* 0x000000060f0f9210 */ /* 0x000fe20007f7e0ff */
[----:B------:R-:W-:Y:S01]  /*3060*/  @!P2 IMAD R11, R22, c[0x0][0x180], RZ ;  /* 0x00006000160baa24 */ /* 0x000fe200078e02ff */
[----:B------:R-:W-:Y:S01]  /*3070*/  @!P2 SHF.R.S32.HI R12, RZ, 0x1f, R24 ;  /* 0x0000001fff0ca819 */ /* 0x000fe20000011418 */
[----:B------:R-:W-:Y:S01]  /*3080*/  @!P2 IMAD R18, R18, 0x18, R19 ;  /* 0x000000181212a824 */ /* 0x000fe200078e0213 */
[----:B------:R-:W-:-:S02]  /*3090*/  @!P0 IADD3 R21, P4, R21, R10, RZ ;  /* 0x0000000a15158210 */ /* 0x000fc40007f9e0ff */
[----:B------:R-:W-:Y:S02]  /*30a0*/  @!P1 LEA.HI.X.SX32 R20, R6, R7, 0x1, P3 ;  /* 0x0000000706149211 */ /* 0x000fe400018f0eff */
[----:B------:R-:W-:Y:S02]  /*30b0*/  @!P1 LEA R6, P3, R15, c[0x0][0x160], 0x1 ;  /* 0x000058000f069a11 */ /* 0x000fe400078608ff */
[----:B------:R-:W-:Y:S02]  /*30c0*/  @!P2 IADD3 R19, P5, R24, R11, RZ ;  /* 0x0000000b1813a210 */ /* 0x000fe40007fbe0ff */
[----:B------:R-:W-:Y:S02]  /*30d0*/  @!P0 LEA.HI.X.SX32 R22, R10, R13, 0x1, P4 ;  /* 0x0000000d0a168211 */ /* 0x000fe400020f0eff */
[----:B------:R-:W-:Y:S02]  /*30e0*/  IADD3 R13, R9, 0x60, RZ ;  /* 0x00000060090d7810 */ /* 0x000fe40007ffe0ff */
[----:B------:R-:W-:Y:S01]  /*30f0*/  @!P1 LEA.HI.X R7, R15, c[0x0][0x164], R20, 0x1, P3 ;  /* 0x000059000f079a11 */ /* 0x000fe200018f0c14 */
[----:B------:R-:W-:Y:S01]  /*3100*/  @!P1 IMAD R15, R14, 0x2, R5 ;  /* 0x000000020e0f9824 */ /* 0x000fe200078e0205 */
[----:B------:R-:W-:-:S02]  /*3110*/  @!P2 LEA.HI.X.SX32 R20, R11, R12, 0x1, P5 ;  /* 0x0000000c0b14a211 */ /* 0x000fc400028f0eff */
[----:B------:R-:W-:Y:S02]  /*3120*/  @!P2 LEA R12, P4, R19, c[0x0][0x160], 0x1 ;  /* 0x00005800130caa11 */ /* 0x000fe400078808ff */
[----:B------:R-:W-:Y:S01]  /*3130*/  LEA.HI R17, R13, R13, RZ, 0x1 ;  /* 0x0000000d0d117211 */ /* 0x000fe200078f08ff */
[----:B------:R-:W-:Y:S01]  /*3140*/  @!PT LDS RZ, [RZ] ;  /* 0x00000000fffff984 */ /* 0x000fe20000000800 */
[----:B------:R-:W-:Y:S01]  /*3150*/  @!PT LDS RZ, [RZ] ;  /* 0x00000000fffff984 */ /* 0x000fe20000000800 */
[----:B------:R-:W-:Y:S01]  /*3160*/  @!PT LDS RZ, [RZ] ;  /* 0x00000000fffff984 */ /* 0x000fe20000000800 */
[----:B------:R2:W-:Y:S01]  /*3170*/  @!P1 LDGSTS.E.128 [R15], [R6.64] ;  /* 0x00000000060f9fae */ /* 0x0005e2000b921c46 */
[----:B------:R-:W-:Y:S02]  /*3180*/  @!P0 LEA R10, P3, R21, c[0x0][0x160], 0x1 ;  /* 0x00005800150a8a11 */ /* 0x000fe400078608ff */
[----:B------:R-:W-:Y:S01]  /*3190*/  @!P2 LEA.HI.X R13, R19, c[0x0][0x164], R20, 0x1, P4 ;  /* 0x00005900130daa11 */ /* 0x000fe200020f0c14 */
[----:B------:R-:W-:Y:S01]  /*31a0*/  @!P2 IMAD R19, R18, 0x2, R5 ;  /* 0x000000021213a824 */ /* 0x000fe200078e0205 */
[----:B------:R-:W-:Y:S01]  /*31b0*/  SHF.R.S32.HI R20, RZ, 0x1, R17 ;  /* 0x00000001ff147819 */ /* 0x000fe20000011411 */
[----:B------:R-:W-:Y:S01]  /*31c0*/  @!P0 IMAD R17, R16, 0x2, R5 ;  /* 0x0000000210118824 */ /* 0x000fe200078e0205 */
[----:B------:R-:W-:Y:S01]  /*31d0*/  @!P0 LEA.HI.X R11, R21, c[0x0][0x164], R22, 0x1, P3 ;  /* 0x00005900150b8a11 */ /* 0x000fe200018f0c16 */
[----:B------:R-:W-:Y:S01]  /*31e0*/  IMAD R21, R4, 0x10, R23 ;  /* 0x0000001004157824 */ /* 0x000fe200078e0217 */
[----:B------:R-:W-:Y:S01]  /*31f0*/  IADD3 R14, R9, 0x80, RZ ;  /* 0x00000080090e7810 */ /* 0x000fe20007ffe0ff */
[----:B------:R-:W-:-:S02]  /*3200*/  IMAD.IADD R16, R135, 0x1, R20 ;  /* 0x0000000187107824 */ /* 0x000fc400078e0214 */
[----:B------:R2:W-:Y:S01]  /*3210*/  @!P0 LDGSTS.E.128 [R17], [R10.64] ;  /* 0x000000000a118fae */ /* 0x0005e2000b921c46 */
[----:B------:R-:W-:Y:S02]  /*3220*/  ISETP.GE.AND P1, PT, R21, c[0x0][0x180], PT ;  /* 0x0000600015007a0c */ /* 0x000fe40003f26270 */
[----:B------:R-:W-:Y:S01]  /*3230*/  ISETP.GE.AND P0, PT, R9, RZ, PT ;  /* 0x000000ff0900720c */ /* 0x000fe20003f06270 */
[----:B------:R2:W-:Y:S01]  /*3240*/  @!P2 LDGSTS.E.128 [R19], [R12.64] ;  /* 0x000000000c13afae */ /* 0x0005e2000b921c46 */
[----:B------:R-:W-:-:S13]  /*3250*/  ISETP.GE.OR P1, PT, R16, c[0x0][0x178], P1 ;  /* 0x00005e0010007a0c */ /* 0x000fda0000f26670 */
[----:B------:R-:W-:Y:S05]  /*3260*/  @P1 BRA `(.L_x_40) ;  /* 0x0000009000001947 */ /* 0x000fea0003800000 */
[----:B--2---:R-:W-:Y:S01]  /*3270*/  IMAD R6, R16, c[0x0][0x180], RZ ;  /* 0x0000600010067a24 */ /* 0x004fe200078e02ff */
[----:B------:R-:W-:Y:S01]  /*3280*/  SHF.R.S32.HI R7, RZ, 0x1f, R21 ;  /* 0x0000001fff077819 */ /* 0x000fe20000011415 */
[----:B------:R-:W-:-:S03]  /*3290*/  IMAD R10, R20, 0x18, R23 ;  /* 0x00000018140a7824 */ /* 0x000fc600078e0217 */
[----:B------:R-:W-:-:S04]  /*32a0*/  IADD3 R9, P1, R21, R6, RZ ;  /* 0x0000000615097210 */ /* 0x000fc80007f3e0ff */
[----:B------:R-:W-:Y:S02]  /*32b0*/  LEA.HI.X.SX32 R12, R6, R7, 0x1, P1 ;  /* 0x00000007060c7211 */ /* 0x000fe400008f0eff */
[----:B------:R-:W-:-:S04]  /*32c0*/  LEA R6, P1, R9, c[0x0][0x160], 0x1 ;  /* 0x0000580009067a11 */ /* 0x000fc800078208ff */
[----:B------:R-:W-:Y:S01]  /*32d0*/  LEA.HI.X R7, R9, c[0x0][0x164], R12, 0x1, P1 ;  /* 0x0000590009077a11 */ /* 0x000fe200008f0c0c */
[----:B------:R-:W-:-:S05]  /*32e0*/  IMAD R9, R10, 0x2, R5 ;  /* 0x000000020a097824 */ /* 0x000fca00078e0205 */
[----:B------:R2:W-:Y:S03]  /*32f0*/  LDGSTS.E.128 [R9], [R6.64] ;  /* 0x0000000006097fae */ /* 0x0005e6000b921c46 */
.L_x_40:
[----:B--2---:R-:W-:Y:S05]  /*3300*/  BSYNC B0 ;  /* 0x0000000000007941 */ /* 0x004fea0003800000 */
.L_x_39:
[----:B------:R-:W-:Y:S01]  /*3310*/  IMAD.MOV.U32 R9, RZ, RZ, R14 ;  /* 0x000000ffff097224 */ /* 0x000fe200078e000e */
[----:B------:R-:W-:Y:S01]  /*3320*/  IADD3 R8, R8, 0x400, RZ ;  /* 0x0000040008087810 */ /* 0x000fe20007ffe0ff */
[----:B------:R-:W-:Y:S05]  /*3330*/  @!P0 BRA `(.L_x_41) ;  /* 0xfffffa3000008947 */ /* 0x000fea000383ffff */
.L_x_32:
[----:B------:R-:W-:Y:S05]  /*3340*/  BSYNC B1 ;  /* 0x0000000000017941 */ /* 0x000fea0003800000 */
.L_x_31:
[----:B------:R-:W-:Y:S01]  /*3350*/  ISETP.GT.AND P0, PT, R136, 0x1ff, PT ;  /* 0x000001ff8800780c */ /* 0x000fe20003f04270 */
[----:B------:R-:W-:-:S12]  /*3360*/  BSSY B1, `(.L_x_42) ;  /* 0x00000ac000017945 */ /* 0x000fd80003800000 */
[----:B------:R-:W-:Y:S05]  /*3370*/  @P0 BRA `(.L_x_43) ;  /* 0x00000aa000000947 */ /* 0x000fea0003800000 */
[----:B------:R-:W-:Y:S01]  /*3380*/  ISETP.NE.AND P0, PT, R140, RZ, PT ;  /* 0x000000ff8c00720c */ /* 0x000fe20003f05270 */
[----:B--2---:R-:W-:Y:S01]  /*3390*/  IMAD.MOV.U32 R7, RZ, RZ, 0x2100 ;  /* 0x00002100ff077424 */ /* 0x004fe200078e00ff */
[----:B------:R-:W-:Y:S01]  /*33a0*/  IADD3 R5, R158, 0x3, RZ ;  /* 0x000000039e057810 */ /* 0x000fe20007ffe0ff */
[----:B------:R-:W-:Y:S01]  /*33b0*/  BSSY B0, `(.L_x_44) ;  /* 0x0000044000007945 */ /* 0x000fe20003800000 */
[----:B------:R-:W-:Y:S02]  /*33c0*/  IMAD.MOV.U32 R12, RZ, RZ, R136 ;  /* 0x000000ffff0c7224 */ /* 0x000fe400078e0088 */
[----:B------:R-:W-:-:S05]  /*33d0*/  LOP3.LUT R4, R5, 0x3, RZ, 0xc0, !PT ;  /* 0x0000000305047812 */ /* 0x000fca00078ec0ff */
[----:B------:R-:W-:Y:S02]  /*33e0*/  IMAD R4, R4, R7, 0x3080 ;  /* 0x0000308004047424 */ /* 0x000fe400078e0207 */
[----:B------:R-:W-:Y:S05]  /*33f0*/  @!P0 BRA `(.L_x_45) ;  /* 0x000003f000008947 */ /* 0x000fea0003800000 */
[----:B------:R-:W-:Y:S01]  /*3400*/  IMAD.IADD R9, R0, 0x1, R157 ;  /* 0x0000000100097824 */ /* 0x000fe200078e029d */
[----:B------:R-:W-:Y:S01]  /*3410*/  BSSY B2, `(.L_x_46) ;  /* 0x0000012000027945 */ /* 0x000fe20003800000 */
[----:B------:R-:W-:Y:S01]  /*3420*/  IMAD R6, R5, 0x10, R134 ;  /* 0x0000001005067824 */ /* 0x000fe200078e0286 */
[----:B------:R-:W-:Y:S02]  /*3430*/  ISETP.NE.AND P1, PT, R140, 0x1, PT ;  /* 0x000000018c00780c */ /* 0x000fe40003f25270 */
[----:B------:R-:W-:-:S04]  /*3440*/  ISETP.GE.AND P0, PT, R9, c[0x0][0x17c], PT ;  /* 0x00005f0009007a0c */ /* 0x000fc80003f06270 */
[----:B------:R-:W-:-:S13]  /*3450*/  ISETP.GE.OR P0, PT, R6, c[0x0][0x180], P0 ;  /* 0x0000600006007a0c */ /* 0x000fda0000706670 */
[----:B------:R-:W-:Y:S05]  /*3460*/  @P0 BRA `(.L_x_47) ;  /* 0x000000c000000947 */ /* 0x000fea0003800000 */
[----:B------:R-:W-:Y:S02]  /*3470*/  IMAD R6, R6, c[0x0][0x17c], RZ ;  /* 0x00005f0006067a24 */ /* 0x000fe400078e02ff */
[----:B------:R-:W-:-:S03]  /*3480*/  IMAD R11, R134, 0x108, R157 ;  /* 0x00000108860b7824 */ /* 0x000fc600078e029d */
[----:B------:R-:W-:Y:S02]  /*3490*/  SHF.R.S32.HI R7, RZ, 0x1f, R6 ;  /* 0x0000001fff077819 */ /* 0x000fe40000011406 */
[----:B------:R-:W-:-:S04]  /*34a0*/  IADD3 R8, P0, R9, R6, RZ ;  /* 0x0000000609087210 */ /* 0x000fc80007f1e0ff */
[----:B------:R-:W-:Y:S01]  /*34b0*/  LEA.HI.X.SX32 R7, R9, R7, 0x1, P0 ;  /* 0x0000000709077211 */ /* 0x000fe200000f0eff */
[----:B------:R-:W-:Y:S01]  /*34c0*/  IMAD R9, R11, 0x2, R4 ;  /* 0x000000020b097824 */ /* 0x000fe200078e0204 */
[----:B------:R-:W-:-:S04]  /*34d0*/  LEA R6, P0, R8, c[0x0][0x168], 0x1 ;  /* 0x00005a0008067a11 */ /* 0x000fc800078008ff */
[----:B------:R-:W-:-:S05]  /*34e0*/  LEA.HI.X R7, R8, c[0x0][0x16c], R7, 0x1, P0 ;  /* 0x00005b0008077a11 */ /* 0x000fca00000f0c07 */
[----:B------:R-:W-:Y:S01]  /*34f0*/  @!PT LDS RZ, [RZ] ;  /* 0x00000000fffff984 */ /* 0x000fe20000000800 */
[----:B------:R-:W-:Y:S01]  /*3500*/  @!PT LDS RZ, [RZ] ;  /* 0x00000000fffff984 */ /* 0x000fe20000000800 */
[----:B------:R-:W-:Y:S01]  /*3510*/  @!PT LDS RZ, [RZ] ;  /* 0x00000000fffff984 */ /* 0x000fe20000000800 */
[----:B------:R2:W-:Y:S04]  /*3520*/  LDGSTS.E.128 [R9], [R6.64] ;  /* 0x0000000006097fae */ /* 0x0005e8000b921c46 */
.L_x_47:
[----:B------:R-:W-:Y:S05]  /*3530*/  BSYNC B2 ;  /* 0x0000000000027941 */ /* 0x000fea0003800000 */
.L_x_46:
[----:B------:R-:W-:Y:S01]  /*3540*/  IADD3 R12, R136, 0x20, RZ ;  /* 0x00000020880c7810 */ /* 0x000fe20007ffe0ff */
[----:B------:R-:W-:Y:S05]  /*3550*/  @!P1 BRA `(.L_x_45) ;  /* 0x0000029000009947 */ /* 0x000fea0003800000 */
[----:B--2---:R-:W-:Y:S01]  /*3560*/  IMAD.IADD R9, R0, 0x1, R150 ;  /* 0x0000000100097824 */ /* 0x004fe200078e0296 */
        /* <DEDUP_REMOVED lines=18> */
.L_x_49:
[----:B------:R-:W-:Y:S05]  /*3690*/  BSYNC B2 ;  /* 0x0000000000027941 */ /* 0x000fea0003800000 */
.L_x_48:
[----:B------:R-:W-:Y:S01]  /*36a0*/  IADD3 R12, R136, 0x40, RZ ;  /* 0x00000040880c7810 */ /* 0x000fe20007ffe0ff */
[----:B------:R-:W-:Y:S05]  /*36b0*/  @!P1 BRA `(.L_x_45) ;  /* 0x0000013000009947 */ /* 0x000fea0003800000 */
[----:B--2---:R-:W-:Y:S02]  /*36c0*/  IMAD.IADD R9, R0, 0x1, R151 ;  /* 0x0000000100097824 */ /* 0x004fe400078e0297 */
[----:B------:R-:W-:Y:S02]  /*36d0*/  IMAD R6, R5, 0x10, R142 ;  /* 0x0000001005067824 */ /* 0x000fe400078e028e */
[----:B------:R-:W-:Y:S01]  /*36e0*/  IMAD.MOV.U32 R12, RZ, RZ, R149 ;  /* 0x000000ffff0c7224 */ /* 0x000fe200078e0095 */
[----:B------:R-:W-:-:S04]  /*36f0*/  ISETP.GE.AND P0, PT, R9, c[0x0][0x17c], PT ;  /* 0x00005f0009007a0c */ /* 0x000fc80003f06270 */
[----:B------:R-:W-:-:S13]  /*3700*/  ISETP.GE.OR P0, PT, R6, c[0x0][0x180], P0 ;  /* 0x0000600006007a0c */ /* 0x000fda0000706670 */
[----:B------:R-:W-:Y:S05]  /*3710*/  @P0 BRA `(.L_x_45) ;  /* 0x000000d000000947 */ /* 0x000fea0003800000 */
[----:B------:R-:W-:Y:S02]  /*3720*/  IMAD R6, R6, c[0x0][0x17c], RZ ;  /* 0x00005f0006067a24 */ /* 0x000fe400078e02ff */
[----:B------:R-:W-:Y:S02]  /*3730*/  IMAD R11, R142, 0x108, R151 ;  /* 0x000001088e0b7824 */ /* 0x000fe400078e0297 */
[----:B------:R-:W-:Y:S01]  /*3740*/  IMAD.MOV.U32 R12, RZ, RZ, R149 ;  /* 0x000000ffff0c7224 */ /* 0x000fe200078e0095 */
        /* <DEDUP_REMOVED lines=10> */
.L_x_45:
[----:B------:R-:W-:Y:S05]  /*37f0*/  BSYNC B0 ;  /* 0x0000000000007941 */ /* 0x000fea0003800000 */
.L_x_44:
[----:B------:R-:W-:-:S13]  /*3800*/  ISETP.GE.U32.AND P0, PT, R145, 0x60, PT ;  /* 0x000000609100780c */ /* 0x000fda0003f06070 */
[----:B------:R-:W-:Y:S05]  /*3810*/  @!P0 BRA `(.L_x_43) ;  /* 0x0000060000008947 */ /* 0x000fea0003800000 */
.L_x_52:
[C---:B------:R-:W-:Y:S01]  /*3820*/  IADD3 R8, R12.reuse, 0x20, RZ ;  /* 0x000000200c087810 */ /* 0x040fe20007ffe0ff */
[C---:B--2---:R-:W-:Y:S01]  /*3830*/  IMAD.SHL.U32 R6, R12.reuse, 0x8, RZ ;  /* 0x000000080c067824 */ /* 0x044fe200078e00ff */
        /* <DEDUP_REMOVED lines=15> */
[----:B------:R-:W-:Y:S02]  /*3930*/  SHF.R.S32.HI R7, RZ, 0x1f, R12 ;  /* 0x0000001fff077819 */ /* 0x000fe4000001140c */
        /* <DEDUP_REMOVED lines=9> */
[C---:B------:R-:W-:Y:S01]  /*39d0*/  IMAD.IADD R22, R0.reuse, 0x1, R19 ;  /* 0x0000000100167824 */ /* 0x040fe200078e0213 */
[----:B------:R-:W-:Y:S01]  /*39e0*/  SHF.R.S32.HI R18, RZ, 0x5, R9 ;  /* 0x00000005ff127819 */ /* 0x000fe20000011409 */
[----:B------:R-:W-:Y:S01]  /*39f0*/  IMAD.IADD R25, R0, 0x1, R21 ;  /* 0x0000000100197824 */ /* 0x000fe200078e0215 */
[----:B------:R-:W-:Y:S01]  /*3a00*/  IADD3 R6, R12, 0x60, RZ ;  /* 0x000000600c067810 */ /* 0x000fe20007ffe0ff */
[----:B------:R-:W-:Y:S01]  /*3a10*/  IMAD R11, R5, 0x10, R16 ;  /* 0x00000010050b7824 */ /* 0x000fe200078e0210 */
[----:B------:R-:W-:Y:S01]  /*3a20*/  ISETP.GE.AND P1, PT, R13, c[0x0][0x17c], PT ;  /* 0x00005f000d007a0c */ /* 0x000fe20003f26270 */
[C---:B------:R-:W-:Y:S01]  /*3a30*/  IMAD R20, R5.reuse, 0x10, R18 ;  /* 0x0000001005147824 */ /* 0x040fe200078e0212 */
[----:B------:R-:W-:Y:S01]  /*3a40*/  ISETP.GE.AND P0, PT, R22, c[0x0][0x17c], PT ;  /* 0x00005f0016007a0c */ /* 0x000fe20003f06270 */
[----:B------:R-:W-:Y:S01]  /*3a50*/  IMAD R23, R5, 0x10, R24 ;  /* 0x0000001005177824 */ /* 0x000fe200078e0218 */
[----:B------:R-:W-:Y:S01]  /*3a60*/  ISETP.GE.AND P2, PT, R25, c[0x0][0x17c], PT ;  /* 0x00005f0019007a0c */ /* 0x000fe20003f46270 */
[----:B------:R-:W-:Y:S01]  /*3a70*/  IMAD.SHL.U32 R10, R6, 0x8, RZ ;  /* 0x00000008060a7824 */ /* 0x000fe200078e00ff */
[----:B------:R-:W-:-:S02]  /*3a80*/  ISETP.GE.OR P1, PT, R11, c[0x0][0x180], P1 ;  /* 0x000060000b007a0c */ /* 0x000fc40000f26670 */
[----:B------:R-:W-:Y:S02]  /*3a90*/  ISETP.GE.OR P0, PT, R20, c[0x0][0x180], P0 ;  /* 0x0000600014007a0c */ /* 0x000fe40000706670 */
[----:B------:R-:W-:Y:S02]  /*3aa0*/  ISETP.GE.OR P2, PT, R23, c[0x0][0x180], P2 ;  /* 0x0000600017007a0c */ /* 0x000fe40001746670 */
[----:B------:R-:W-:-:S04]  /*3ab0*/  SHF.R.S32.HI R7, RZ, 0x1f, R10 ;  /* 0x0000001fff077819 */ /* 0x000fc8000001140a */
[----:B------:R-:W-:Y:S02]  /*3ac0*/  LEA.HI R8, R7, R10, RZ, 0x8 ;  /* 0x0000000a07087211 */ /* 0x000fe400078f40ff */
[----:B------:R-:W-:Y:S02]  /*3ad0*/  SHF.R.S32.HI R7, RZ, 0x1f, R6 ;  /* 0x0000001fff077819 */ /* 0x000fe40000011406 */
[----:B------:R-:W-:Y:S01]  /*3ae0*/  LOP3.LUT R9, R8, 0xffffff00, RZ, 0xc0, !PT ;  /* 0xffffff0008097812 */ /* 0x000fe200078ec0ff */
[----:B------:R-:W-:Y:S01]  /*3af0*/  @!P0 IMAD R15, R18, 0x108, R19 ;  /* 0x00000108120f8824 */ /* 0x000fe200078e0213 */
[----:B------:R-:W-:Y:S01]  /*3b00*/  LEA.HI R14, R7, R6, RZ, 0x5 ;  /* 0x00000006070e7211 */ /* 0x000fe200078f28ff */
[----:B------:R-:W-:Y:S01]  /*3b10*/  @!P1 IMAD R6, R11, c[0x0][0x17c], RZ ;  /* 0x00005f000b069a24 */ /* 0x000fe200078e02ff */
[----:B------:R-:W-:Y:S01]  /*3b20*/  @!P1 SHF.R.S32.HI R11, RZ, 0x1f, R13 ;  /* 0x0000001fff0b9819 */ /* 0x000fe2000001140d */
[----:B------:R-:W-:Y:S01]  /*3b30*/  @!P0 IMAD R7, R20, c[0x0][0x17c], RZ ;  /* 0x00005f0014078a24 */ /* 0x000fe200078e02ff */
[----:B------:R-:W-:Y:S01]  /*3b40*/  SHF.R.S32.HI R14, RZ, 0x5, R14 ;  /* 0x00000005ff0e7819 */ /* 0x000fe2000001140e */
[----:B------:R-:W-:Y:S01]  /*3b50*/  @!P2 IMAD R8, R23, c[0x0][0x17c], RZ ;  /* 0x00005f001708aa24 */ /* 0x000fe200078e02ff */
[----:B------:R-:W-:Y:S01]  /*3b60*/  @!P1 IADD3 R20, P3, R13, R6, RZ ;  /* 0x000000060d149210 */ /* 0x000fe20007f7e0ff */
[----:B-1----:R-:W-:Y:S01]  /*3b70*/  IMAD.IADD R27, R10, 0x1, -R9 ;  /* 0x000000010a1b7824 */ /* 0x002fe200078e0a09 */
[----:B------:R-:W-:Y:S01]  /*3b80*/  @!P0 SHF.R.S32.HI R10, RZ, 0x1f, R22 ;  /* 0x0000001fff0a8819 */ /* 0x000fe20000011416 */
[----:B------:R-:W-:Y:S01]  /*3b90*/  @!P1 IMAD R9, R16, 0x108, R17 ;  /* 0x0000010810099824 */ /* 0x000fe200078e0211 */
[----:B------:R-:W-:Y:S01]  /*3ba0*/  @!P0 IADD3 R18, P4, R22, R7, RZ ;  /* 0x0000000716128210 */ /* 0x000fe20007f9e0ff */
[----:B------:R-:W-:Y:S01]  /*3bb0*/  @!P2 IMAD R17, R24, 0x108, R21 ;  /* 0x000001081811a824 */ /* 0x000fe200078e0215 */
[----:B------:R-:W-:Y:S01]  /*3bc0*/  @!P2 SHF.R.S32.HI R13, RZ, 0x1f, R25 ;  /* 0x0000001fff0da819 */ /* 0x000fe20000011419 */
[--C-:B------:R-:W-:Y:S01]  /*3bd0*/  @!P0 IMAD R15, R15, 0x2, R4.reuse ;  /* 0x000000020f0f8824 */ /* 0x100fe200078e0204 */
[----:B------:R-:W-:Y:S01]  /*3be0*/  @!P2 IADD3 R16, P5, R25, R8, RZ ;  /* 0x000000081910a210 */ /* 0x000fe20007fbe0ff */
[----:B------:R-:W-:Y:S01]  /*3bf0*/  @!P2 IMAD R17, R17, 0x2, R4 ;  /* 0x000000021111a824 */ /* 0x000fe200078e0204 */
[----:B------:R-:W-:-:S02]  /*3c00*/  @!P1 LEA.HI.X.SX32 R21, R6, R11, 0x1, P3 ;  /* 0x0000000b06159211 */ /* 0x000fc400018f0eff */
[----:B------:R-:W-:Y:S02]  /*3c10*/  @!P0 LEA.HI.X.SX32 R19, R7, R10, 0x1, P4 ;  /* 0x0000000a07138211 */ /* 0x000fe400020f0eff */
[----:B------:R-:W-:Y:S02]  /*3c20*/  @!P1 LEA R6, P3, R20, c[0x0][0x168], 0x1 ;  /* 0x00005a0014069a11 */ /* 0x000fe400078608ff */
[----:B------:R-:W-:Y:S01]  /*3c30*/  @!P2 LEA.HI.X.SX32 R11, R8, R13, 0x1, P5 ;  /* 0x0000000d080ba211 */ /* 0x000fe200028f0eff */
[----:B------:R-:W-:Y:S01]  /*3c40*/  @!P1 IMAD R13, R9, 0x2, R4 ;  /* 0x00000002090d9824 */ /* 0x000fe200078e0204 */
[----:B------:R-:W-:Y:S02]  /*3c50*/  @!P0 LEA R8, P4, R18, c[0x0][0x168], 0x1 ;  /* 0x00005a0012088a11 */ /* 0x000fe400078808ff */
[----:B------:R-:W-:Y:S02]  /*3c60*/  @!P2 LEA R10, P5, R16, c[0x0][0x168], 0x1 ;  /* 0x00005a00100aaa11 */ /* 0x000fe400078a08ff */
[----:B------:R-:W-:-:S02]  /*3c70*/  @!P1 LEA.HI.X R7, R20, c[0x0][0x16c], R21, 0x1, P3 ;  /* 0x00005b0014079a11 */ /* 0x000fc400018f0c15 */
[----:B------:R-:W-:Y:S01]  /*3c80*/  @!P0 LEA.HI.X R9, R18, c[0x0][0x16c], R19, 0x1, P4 ;  /* 0x00005b0012098a11 */ /* 0x000fe200020f0c13 */
[----:B------:R-:W-:Y:S01]  /*3c90*/  IMAD.IADD R19, R0, 0x1, R27 ;  /* 0x0000000100137824 */ /* 0x000fe200078e021b */
[----:B------:R-:W-:Y:S01]  /*3ca0*/  @!P2 LEA.HI.X R11, R16, c[0x0][0x16c], R11, 0x1, P5 ;  /* 0x00005b00100baa11 */ /* 0x000fe200028f0c0b */
[----:B------:R-:W-:Y:S01]  /*3cb0*/  @!PT LDS RZ, [RZ] ;  /* 0x00000000fffff984 */ /* 0x000fe20000000800 */
[----:B------:R-:W-:Y:S01]  /*3cc0*/  @!PT LDS RZ, [RZ] ;  /* 0x00000000fffff984 */ /* 0x000fe20000000800 */
[----:B------:R-:W-:Y:S01]  /*3cd0*/  @!PT LDS RZ, [RZ] ;  /* 0x00000000fffff984 */ /* 0x000fe20000000800 */
[----:B------:R1:W-:Y:S01]  /*3ce0*/  @!P1 LDGSTS.E.128 [R13], [R6.64] ;  /* 0x00000000060d9fae */ /* 0x0003e2000b921c46 */
[----:B------:R-:W-:Y:S02]  /*3cf0*/  IMAD R16, R5, 0x10, R14 ;  /* 0x0000001005107824 */ /* 0x000fe400078e020e */
[----:B------:R-:W-:Y:S01]  /*3d00*/  ISETP.GE.AND P1, PT, R19, c[0x0][0x17c], PT ;  /* 0x00005f0013007a0c */ /* 0x000fe20003f26270 */
[----:B------:R1:W-:Y:S01]  /*3d10*/  @!P0 LDGSTS.E.128 [R15], [R8.64] ;  /* 0x00000000080f8fae */ /* 0x0003e2000b921c46 */
[----:B------:R-:W-:Y:S02]  /*3d20*/  ISETP.GE.AND P0, PT, R12, 0x180, PT ;  /* 0x000001800c00780c */ /* 0x000fe40003f06270 */
[----:B------:R-:W-:Y:S01]  /*3d30*/  ISETP.GE.OR P1, PT, R16, c[0x0][0x180], P1 ;  /* 0x0000600010007a0c */ /* 0x000fe20000f26670 */
[----:B------:R1:W-:Y:S01]  /*3d40*/  @!P2 LDGSTS.E.128 [R17], [R10.64] ;  /* 0x000000000a11afae */ /* 0x0003e2000b921c46 */
[----:B------:R-:W-:-:S11]  /*3d50*/  IADD3 R12, R12, 0x80, RZ ;  /* 0x000000800c0c7810 */ /* 0x000fd60007ffe0ff */
        /* <DEDUP_REMOVED lines=10> */
.L_x_51:
[----:B-1----:R-:W-:Y:S05]  /*3e00*/  BSYNC B0 ;  /* 0x0000000000007941 */ /* 0x002fea0003800000 */
.L_x_50:
[----:B------:R-:W-:Y:S05]  /*3e10*/  @!P0 BRA `(.L_x_52) ;  /* 0xfffffa0000008947 */ /* 0x000fea000383ffff */
.L_x_43:
[----:B------:R-:W-:Y:S05]  /*3e20*/  BSYNC B1 ;  /* 0x0000000000017941 */ /* 0x000fea0003800000 */
.L_x_42:
[----:B------:R-:W0:Y:S01]  /*3e30*/  LDGDEPBAR ;  /* 0x00000000000079af */ /* 0x000e220000000000 */
[----:B------:R-:W-:-:S05]  /*3e40*/  DEPBAR.LE SB0, 0x2 ;  /* 0x000080800000791a */ /* 0x000fca0000000000 */
.L_x_29:
[----:B------:R-:W-:Y:S02]  /*3e50*/  WARPSYNC 0xffffffff ;  /* 0xffffffff00007948 */ /* 0x000fe40003800000 */
[----:B------:R-:W-:Y:S01]  /*3e60*/  IADD3 R158, R158, 0x1, RZ ;  /* 0x000000019e9e7810 */ /* 0x000fe20007ffe0ff */
[----:B------:R-:W-:Y:S03]  /*3e70*/  BAR.SYNC.DEFER_BLOCKING 0x0 ;  /* 0x0000000000007b1d */ /* 0x000fe60000010000 */
[----:B------:R-:W-:-:S13]  /*3e80*/  ISETP.GE.AND P0, PT, R158, UR5, PT ;  /* 0x000000059e007c0c */ /* 0x000fda000bf06270 */
[----:B------:R-:W-:Y:S01]  /*3e90*/  @P0 CALL.REL.NOINC `(.L_x_27) ;  /* 0x0000001000000944 */ /* 0x000fe20003c00000 */
[----:B------:R-:W-:Y:S05]  /*3ea0*/  BRA `(.L_x_53) ;  /* 0xffffe3a000007947 */ /* 0x000fea000383ffff */
.L_x_27:
[----:B------:R-:W-:-:S13]  /*3eb0*/  ISETP.GE.AND P0, PT, R136, 0x20, PT ;  /* 0x000000208800780c */ /* 0x000fda0003f06270 */
[----:B------:R-:W-:Y:S05]  /*3ec0*/  @!P0 EXIT ;  /* 0x000000000000894d */ /* 0x000fea0003800000 */
[----:B------:R-:W-:Y:S02]  /*3ed0*/  IADD3 R134, R134, -0x1, RZ ;  /* 0xffffffff86867810 */ /* 0x000fe40007ffe0ff */
[C---:B------:R-:W-:Y:S02]  /*3ee0*/  IADD3 R8, R0.reuse, 0x10, RZ ;  /* 0x0000001000087810 */ /* 0x040fe40007ffe0ff */
[----:B------:R-:W-:Y:S01]  /*3ef0*/  IADD3 R10, R0, 0x20, RZ ;  /* 0x00000020000a7810 */ /* 0x000fe20007ffe0ff */
[----:B------:R-:W-:Y:S01]  /*3f00*/  IMAD R135, R134, 0x15, R135 ;  /* 0x0000001586877824 */ /* 0x000fe200078e0287 */
[C---:B--2---:R-:W-:Y:S02]  /*3f10*/  IADD3 R11, R0.reuse, 0x30, RZ ;  /* 0x00000030000b7810 */ /* 0x044fe40007ffe0ff */
[----:B------:R-:W-:Y:S02]  /*3f20*/  IADD3 R12, R0, 0x40, RZ ;  /* 0x00000040000c7810 */ /* 0x000fe40007ffe0ff */
[----:B------:R-:W-:-:S04]  /*3f30*/  ISETP.GE.AND P0, PT, R135, c[0x0][0x178], PT ;  /* 0x00005e0087007a0c */ /* 0x000fc80003f06270 */
[----:B------:R-:W-:Y:S02]  /*3f40*/  ISETP.GE.OR P2, PT, R0, c[0x0][0x17c], P0 ;  /* 0x00005f0000007a0c */ /* 0x000fe40000746670 */
[----:B------:R-:W-:Y:S02]  /*3f50*/  ISETP.GE.OR P3, PT, R8, c[0x0][0x17c], P0 ;  /* 0x00005f0008007a0c */ /* 0x000fe40000766670 */
[----:B------:R-:W-:-:S09]  /*3f60*/  ISETP.GE.OR P1, PT, R10, c[0x0][0x17c], P0 ;  /* 0x00005f000a007a0c */ /* 0x000fd20000726670 */
[----:B------:R-:W-:Y:S05]  /*3f70*/  @P2 BRA `(.L_x_54) ;  /* 0x0000015000002947 */ /* 0x000fea0003800000 */
[----:B------:R-:W2:Y:S01]  /*3f80*/  S2R R4, SR_LANEID ;  /* 0x0000000000047919 */ /* 0x000ea20000000000 */
[----:B------:R-:W-:Y:S01]  /*3f90*/  IMAD R5, R135, c[0x0][0x17c], RZ ;  /* 0x00005f0087057a24 */ /* 0x000fe200078e02ff */
[----:B------:R-:W-:Y:S01]  /*3fa0*/  SHF.R.S32.HI R6, RZ, 0x1f, R0 ;  /* 0x0000001fff067819 */ /* 0x000fe20000011400 */
[----:B------:R-:W-:Y:S01]  /*3fb0*/  IMAD.MOV.U32 R9, RZ, RZ, c[0x0][0x17c] ;  /* 0x00005f00ff097624 */ /* 0x000fe200078e00ff */
[----:B------:R-:W-:Y:S02]  /*3fc0*/  WARPSYNC 0xffffffff ;  /* 0xffffffff00007948 */ /* 0x000fe40003800000 */
[----:B------:R-:W-:Y:S02]  /*3fd0*/  IADD3 R14, P2, R0, R5, RZ ;  /* 0x00000005000e7210 */ /* 0x000fe40007f5e0ff */
[----:B------:R-:W-:Y:S02]  /*3fe0*/  SHF.R.U32.HI R9, RZ, 0x1, R9 ;  /* 0x00000001ff097819 */ /* 0x000fe40000011609 */
[----:B------:R-:W-:Y:S01]  /*3ff0*/  LEA.HI.X.SX32 R15, R5, R6, 0x1, P2 ;  /* 0x00000006050f7211 */ /* 0x000fe200010f0eff */
[----:B------:R-:W-:Y:S01]  /*4000*/  IMAD.MOV.U32 R5, RZ, RZ, RZ ;  /* 0x000000ffff057224 */ /* 0x000fe200078e00ff */
[----:B------:R-:W-:-:S02]  /*4010*/  LEA R13, P2, R14, c[0x0][0x170], 0x1 ;  /* 0x00005c000e0d7a11 */ /* 0x000fc400078408ff */
[----:B--2---:R-:W-:Y:S02]  /*4020*/  SHF.R.U32.HI R7, RZ, 0x2, R4 ;  /* 0x00000002ff077819 */ /* 0x004fe40000011604 */
[----:B------:R-:W-:-:S05]  /*4030*/  LOP3.LUT R4, R4, 0x3, RZ, 0xc0, !PT ;  /* 0x0000000304047812 */ /* 0x000fca00078ec0ff */
[----:B------:R-:W-:Y:S01]  /*4040*/  IMAD.WIDE.U32 R4, R7, R9, R4 ;  /* 0x0000000907047225 */ /* 0x000fe200078e0004 */
[----:B------:R-:W-:-:S04]  /*4050*/  LEA.HI.X R7, R14, c[0x0][0x174], R15, 0x1, P2 ;  /* 0x00005d000e077a11 */ /* 0x000fc800010f0c0f */
[----:B------:R-:W-:-:S04]  /*4060*/  LEA R6, P2, R4, R13, 0x2 ;  /* 0x0000000d04067211 */ /* 0x000fc800078410ff */
[----:B------:R-:W-:-:S05]  /*4070*/  LEA.HI.X R7, R4, R7, R5, 0x2, P2 ;  /* 0x0000000704077211 */ /* 0x000fca00010f1405 */
[----:B------:R-:W-:Y:S01]  /*4080*/  IMAD.WIDE.U32 R4, R9, 0x20, R6 ;  /* 0x0000002009047825 */ /* 0x000fe200078e0006 */
[----:B------:R2:W-:Y:S04]  /*4090*/  STG.E [R6.64], R2 ;  /* 0x0000000206007986 */ /* 0x0005e8000c101906 */
[----:B------:R2:W-:Y:S04]  /*40a0*/  STG.E [R4.64], R3 ;  /* 0x0000000304007986 */ /* 0x0005e8000c101906 */
[----:B------:R2:W-:Y:S04]  /*40b0*/  STG.E [R6.64+0x10], R132 ;  /* 0x0000108406007986 */ /* 0x0005e8000c101906 */
[----:B------:R2:W-:Y:S02]  /*40c0*/  STG.E [R4.64+0x10], R133 ;  /* 0x0000108504007986 */ /* 0x0005e4000c101906 */
.L_x_54:
[----:B------:R-:W-:Y:S05]  /*40d0*/  @P3 BRA `(.L_x_55) ;  /* 0x0000015000003947 */ /* 0x000fea0003800000 */
[----:B--2---:R-:W2:Y:S01]  /*40e0*/  S2R R2, SR_LANEID ;  /* 0x0000000000027919 */ /* 0x004ea20000000000 */
[----:B------:R-:W-:Y:S01]  /*40f0*/  IMAD R9, R135, c[0x0][0x17c], RZ ;  /* 0x00005f0087097a24 */ /* 0x000fe200078e02ff */
[----:B------:R-:W-:Y:S01]  /*4100*/  SHF.R.S32.HI R3, RZ, 0x1f, R8 ;  /* 0x0000001fff037819 */ /* 0x000fe20000011408 */
[----:B------:R-:W-:Y:S01]  /*4110*/  IMAD.MOV.U32 R4, RZ, RZ, c[0x0][0x17c] ;  /* 0x00005f00ff047624 */ /* 0x000fe200078e00ff */
[----:B------:R-:W-:Y:S02]  /*4120*/  WARPSYNC 0xffffffff ;  /* 0xffffffff00007948 */ /* 0x000fe40003800000 */
[----:B------:R-:W-:-:S02]  /*4130*/  IADD3 R8, P2, R9, R8, RZ ;  /* 0x0000000809087210 */ /* 0x000fc40007f5e0ff */
[----:B------:R-:W-:Y:S02]  /*4140*/  SHF.R.U32.HI R13, RZ, 0x1, R4 ;  /* 0x00000001ff0d7819 */ /* 0x000fe40000011604 */
[----:B------:R-:W-:Y:S01]  /*4150*/  LEA.HI.X.SX32 R9, R9, R3, 0x1, P2 ;  /* 0x0000000309097211 */ /* 0x000fe200010f0eff */
[----:B------:R-:W-:Y:S01]  /*4160*/  IMAD.MOV.U32 R3, RZ, RZ, RZ ;  /* 0x000000ffff037224 */ /* 0x000fe200078e00ff */
[----:B------:R-:W-:Y:S02]  /*4170*/  LEA R7, P2, R8, c[0x0][0x170], 0x1 ;  /* 0x00005c0008077a11 */ /* 0x000fe400078408ff */
        /* <DEDUP_REMOVED lines=11> */
.L_x_55:
        /* <DEDUP_REMOVED lines=22> */
.L_x_56:
[----:B------:R-:W-:Y:S02]  /*4390*/  ISETP.GE.OR P6, PT, R11, c[0x0][0x17c], P0 ;  /* 0x00005f000b007a0c */ /* 0x000fe400007c6670 */
[----:B------:R-:W-:-:S02]  /*43a0*/  IADD3 R8, R0, 0x50, RZ ;  /* 0x0000005000087810 */ /* 0x000fc40007ffe0ff */
[C---:B------:R-:W-:Y:S02]  /*43b0*/  IADD3 R9, R0.reuse, 0x60, RZ ;  /* 0x0000006000097810 */ /* 0x040fe40007ffe0ff */
[C---:B------:R-:W-:Y:S02]  /*43c0*/  IADD3 R10, R0.reuse, 0x70, RZ ;  /* 0x00000070000a7810 */ /* 0x040fe40007ffe0ff */
[----:B------:R-:W-:Y:S02]  /*43d0*/  IADD3 R13, R0, 0x80, RZ ;  /* 0x00000080000d7810 */ /* 0x000fe40007ffe0ff */
[----:B------:R-:W-:Y:S02]  /*43e0*/  ISETP.GE.OR P1, PT, R12, c[0x0][0x17c], P0 ;  /* 0x00005f000c007a0c */ /* 0x000fe40000726670 */
[----:B------:R-:W-:Y:S02]  /*43f0*/  ISETP.GE.OR P2, PT, R8, c[0x0][0x17c], P0 ;  /* 0x00005f0008007a0c */ /* 0x000fe40000746670 */
[----:B------:R-:W-:-:S02]  /*4400*/  ISETP.GE.OR P3, PT, R9, c[0x0][0x17c], P0 ;  /* 0x00005f0009007a0c */ /* 0x000fc40000766670 */
[----:B------:R-:W-:Y:S02]  /*4410*/  ISETP.GE.OR P4, PT, R10, c[0x0][0x17c], P0 ;  /* 0x00005f000a007a0c */ /* 0x000fe40000786670 */
[----:B------:R-:W-:Y:S02]  /*4420*/  ISETP.GE.OR P5, PT, R13, c[0x0][0x17c], P0 ;  /* 0x00005f000d007a0c */ /* 0x000fe400007a6670 */
[C---:B--2---:R-:W-:Y:S02]  /*4430*/  IADD3 R3, R0.reuse, 0x90, RZ ;  /* 0x0000009000037810 */ /* 0x044fe40007ffe0ff */
[----:B------:R-:W-:Y:S01]  /*4440*/  IADD3 R2, R0, 0xa0, RZ ;  /* 0x000000a000027810 */ /* 0x000fe20007ffe0ff */
[----:B------:R-:W-:Y:S05]  /*4450*/  @P6 BRA `(.L_x_57) ;  /* 0x0000015000006947 */ /* 0x000fea0003800000 */
[----:B------:R-:W2:Y:S01]  /*4460*/  S2R R4, SR_LANEID ;  /* 0x0000000000047919 */ /* 0x000ea20000000000 */
        /* <DEDUP_REMOVED lines=20> */
.L_x_57:
        /* <DEDUP_REMOVED lines=22> */
.L_x_58:
        /* <DEDUP_REMOVED lines=22> */
.L_x_59:
        /* <DEDUP_REMOVED lines=22> */
.L_x_60:
        /* <DEDUP_REMOVED lines=22> */
.L_x_61:
        /* <DEDUP_REMOVED lines=22> */
.L_x_62:
[----:B------:R-:W-:Y:S02]  /*4c90*/  ISETP.GE.OR P6, PT, R3, c[0x0][0x17c], P0 ;  /* 0x00005f0003007a0c */ /* 0x000fe400007c6670 */
[----:B------:R-:W-:-:S02]  /*4ca0*/  IADD3 R8, R0, 0xb0, RZ ;  /* 0x000000b000087810 */ /* 0x000fc40007ffe0ff */
[C---:B------:R-:W-:Y:S02]  /*4cb0*/  IADD3 R9, R0.reuse, 0xc0, RZ ;  /* 0x000000c000097810 */ /* 0x040fe40007ffe0ff */
[C---:B------:R-:W-:Y:S02]  /*4cc0*/  IADD3 R10, R0.reuse, 0xd0, RZ ;  /* 0x000000d0000a7810 */ /* 0x040fe40007ffe0ff */
[C---:B------:R-:W-:Y:S02]  /*4cd0*/  IADD3 R11, R0.reuse, 0xe0, RZ ;  /* 0x000000e0000b7810 */ /* 0x040fe40007ffe0ff */
[----:B------:R-:W-:Y:S02]  /*4ce0*/  IADD3 R0, R0, 0xf0, RZ ;  /* 0x000000f000007810 */ /* 0x000fe40007ffe0ff */
[----:B------:R-:W-:Y:S02]  /*4cf0*/  ISETP.GE.OR P5, PT, R2, c[0x0][0x17c], P0 ;  /* 0x00005f0002007a0c */ /* 0x000fe400007a6670 */
[----:B------:R-:W-:-:S02]  /*4d00*/  ISETP.GE.OR P4, PT, R8, c[0x0][0x17c], P0 ;  /* 0x00005f0008007a0c */ /* 0x000fc40000786670 */
[----:B------:R-:W-:Y:S02]  /*4d10*/  ISETP.GE.OR P3, PT, R9, c[0x0][0x17c], P0 ;  /* 0x00005f0009007a0c */ /* 0x000fe40000766670 */
[----:B------:R-:W-:Y:S02]  /*4d20*/  ISETP.GE.OR P2, PT, R10, c[0x0][0x17c], P0 ;  /* 0x00005f000a007a0c */ /* 0x000fe40000746670 */
[----:B------:R-:W-:Y:S02]  /*4d30*/  ISETP.GE.OR P1, PT, R11, c[0x0][0x17c], P0 ;  /* 0x00005f000b007a0c */ /* 0x000fe40000726670 */
[----:B------:R-:W-:Y:S01]  /*4d40*/  ISETP.GE.OR P0, PT, R0, c[0x0][0x17c], P0 ;  /* 0x00005f0000007a0c */ /* 0x000fe20000706670 */
[----:B------:R-:W-:Y:S07]  /*4d50*/  @P6 BRA `(.L_x_63) ;  /* 0x0000015000006947 */ /* 0x000fee0003800000 */
        /* <DEDUP_REMOVED lines=21> */
.L_x_63:
        /* <DEDUP_REMOVED lines=22> */
.L_x_64:
        /* <DEDUP_REMOVED lines=22> */
.L_x_65:
        /* <DEDUP_REMOVED lines=22> */
.L_x_66:
        /* <DEDUP_REMOVED lines=22> */
.L_x_67:
        /* <DEDUP_REMOVED lines=22> */
.L_x_68:
[----:B------:R-:W-:Y:S05]  /*5590*/  @P0 EXIT ;  /* 0x000000000000094d */ /* 0x000fea0003800000 */
        /* <DEDUP_REMOVED lines=17> */
[----:B------:R-:W-:Y:S04]  /*56b0*/  STG.E [R2.64], R100 ;  /* 0x0000006402007986 */ /* 0x000fe8000c101906 */
[----:B------:R-:W-:Y:S04]  /*56c0*/  STG.E [R4.64], R101 ;  /* 0x0000006504007986 */ /* 0x000fe8000c101906 */
[----:B------:R-:W-:Y:S04]  /*56d0*/  STG.E [R2.64+0x10], R102 ;  /* 0x0000106602007986 */ /* 0x000fe8000c101906 */
[----:B------:R-:W-:Y:S01]  /*56e0*/  STG.E [R4.64+0x10], R103 ;  /* 0x0000106704007986 */ /* 0x000fe2000c101906 */
[----:B------:R-:W-:Y:S05]  /*56f0*/  EXIT ;  /* 0x000000000000794d */ /* 0x000fea0003800000 */
.L_x_69:
[----:B------:R-:W-:-:S00]  /*5700*/  BRA `(.L_x_69) ;  /* 0xfffffff000007947 */ /* 0x000fc0000383ffff */
[----:B------:R-:W-:-:S00]  /*5710*/  NOP ;  /* 0x0000000000007918 */ /* 0x000fc00000000000 */
        /* <DEDUP_REMOVED lines=14> */
.L_x_70:


//--------------------- .nv.shared.gemm_mma_kernel --------------------------
	.section	.nv.shared.gemm_mma_kernel,"aw",@nobits
	.sectionflags	@""
	.align	16
